//
// Generated by NVIDIA NVVM Compiler
//
// Compiler Build ID: CL-36424714
// Cuda compilation tools, release 13.0, V13.0.88
// Based on NVVM 20.0.0
//

.version 9.0
.target sm_100
.address_size 64

	// .globl	default_function_kernel0
// _ZZ24default_function_kernel0E15pad_temp_shared has been demoted
// _ZZ24default_function_kernel0E13kernel_shared has been demoted
.extern .shared .align 16 .b8 shared_input[];

.visible .entry default_function_kernel0(
	.param .u64 .ptr .align 1 default_function_kernel0_param_0,
	.param .u64 .ptr .align 1 default_function_kernel0_param_1,
	.param .u64 .ptr .align 1 default_function_kernel0_param_2
)
{
	.reg .pred 	%p<218>;
	.reg .b16 	%rs<268>;
	.reg .b32 	%r<947>;
	.reg .b32 	%f<700>;
	.reg .b64 	%rd<118>;
	// demoted variable
	.shared .align 4 .b8 _ZZ24default_function_kernel0E15pad_temp_shared[20736];
	// demoted variable
	.shared .align 4 .b8 _ZZ24default_function_kernel0E13kernel_shared[18432];
	ld.param.u64 	%rd5, [default_function_kernel0_param_0];
	ld.param.u64 	%rd3, [default_function_kernel0_param_1];
	cvta.to.global.u64 	%rd1, %rd5;
	mov.u32 	%r1, %tid.y;
	mov.u32 	%r2, %tid.x;
	mul.lo.s32 	%r184, %r2, 53;
	mad.lo.s32 	%r3, %r1, 371, %r184;
	mul.hi.u32 	%r185, %r3, 53024288;
	mul.lo.s32 	%r186, %r185, 81;
	sub.s32 	%r4, %r3, %r186;
	add.s32 	%r187, %r4, -9;
	setp.gt.u32 	%p1, %r187, 62;
	mov.f32 	%f643, 0f00000000;
	@%p1 bra 	$L__BB0_3;
	mul.hi.u32 	%r188, %r3, 477218589;
	mul.lo.s32 	%r189, %r188, 9;
	sub.s32 	%r5, %r3, %r189;
	add.s32 	%r190, %r5, -1;
	setp.gt.u32 	%p2, %r190, 6;
	@%p2 bra 	$L__BB0_3;
	mov.u32 	%r191, %tid.z;
	cvt.u16.u32 	%rs11, %r4;
	mul.lo.s16 	%rs12, %rs11, 57;
	shr.u16 	%rs13, %rs12, 9;
	mul.lo.s16 	%rs14, %rs13, 7;
	cvt.u32.u16 	%r193, %rs14;
	and.b32  	%r194, %r193, 255;
	mad.lo.s32 	%r195, %r191, 1568, %r5;
	mad.lo.s32 	%r196, %r185, 49, %r195;
	add.s32 	%r197, %r196, %r194;
	add.s32 	%r198, %r197, -8;
	mul.wide.u32 	%rd6, %r198, 4;
	add.s64 	%rd7, %rd1, %rd6;
	ld.global.nc.f32 	%f643, [%rd7];
$L__BB0_3:
	mov.u32 	%r6, %tid.z;
	mad.lo.s32 	%r7, %r6, 2592, %r3;
	shl.b32 	%r199, %r7, 2;
	mov.u32 	%r200, _ZZ24default_function_kernel0E15pad_temp_shared;
	add.s32 	%r8, %r200, %r199;
	st.shared.f32 	[%r8], %f643;
	add.s32 	%r9, %r3, 1;
	mul.hi.u32 	%r201, %r9, 53024288;
	mul.lo.s32 	%r202, %r201, 81;
	sub.s32 	%r10, %r9, %r202;
	add.s32 	%r203, %r10, -9;
	setp.gt.u32 	%p3, %r203, 62;
	mov.f32 	%f644, 0f00000000;
	@%p3 bra 	$L__BB0_6;
	mul.hi.u32 	%r204, %r9, 477218589;
	mul.lo.s32 	%r205, %r204, 9;
	sub.s32 	%r11, %r9, %r205;
	add.s32 	%r206, %r11, -1;
	setp.gt.u32 	%p4, %r206, 6;
	@%p4 bra 	$L__BB0_6;
	cvt.u16.u32 	%rs15, %r10;
	mul.lo.s16 	%rs16, %rs15, 57;
	shr.u16 	%rs17, %rs16, 9;
	mul.lo.s16 	%rs18, %rs17, 7;
	cvt.u32.u16 	%r208, %rs18;
	and.b32  	%r209, %r208, 255;
	mad.lo.s32 	%r210, %r6, 1568, %r11;
	mad.lo.s32 	%r211, %r201, 49, %r210;
	add.s32 	%r212, %r211, %r209;
	add.s32 	%r213, %r212, -8;
	mul.wide.u32 	%rd8, %r213, 4;
	add.s64 	%rd9, %rd1, %rd8;
	ld.global.nc.f32 	%f644, [%rd9];
$L__BB0_6:
	st.shared.f32 	[%r8+4], %f644;
	add.s32 	%r12, %r3, 2;
	mul.hi.u32 	%r214, %r12, 53024288;
	mul.lo.s32 	%r215, %r214, 81;
	sub.s32 	%r13, %r12, %r215;
	add.s32 	%r216, %r13, -9;
	setp.gt.u32 	%p5, %r216, 62;
	mov.f32 	%f645, 0f00000000;
	@%p5 bra 	$L__BB0_9;
	mul.hi.u32 	%r217, %r12, 477218589;
	mul.lo.s32 	%r218, %r217, 9;
	sub.s32 	%r14, %r12, %r218;
	add.s32 	%r219, %r14, -1;
	setp.gt.u32 	%p6, %r219, 6;
	@%p6 bra 	$L__BB0_9;
	cvt.u16.u32 	%rs19, %r13;
	mul.lo.s16 	%rs20, %rs19, 57;
	shr.u16 	%rs21, %rs20, 9;
	mul.lo.s16 	%rs22, %rs21, 7;
	cvt.u32.u16 	%r221, %rs22;
	and.b32  	%r222, %r221, 255;
	mad.lo.s32 	%r223, %r6, 1568, %r14;
	mad.lo.s32 	%r224, %r214, 49, %r223;
	add.s32 	%r225, %r224, %r222;
	add.s32 	%r226, %r225, -8;
	mul.wide.u32 	%rd10, %r226, 4;
	add.s64 	%rd11, %rd1, %rd10;
	ld.global.nc.f32 	%f645, [%rd11];
$L__BB0_9:
	st.shared.f32 	[%r8+8], %f645;
	add.s32 	%r15, %r3, 3;
	mul.hi.u32 	%r227, %r15, 53024288;
	mul.lo.s32 	%r228, %r227, 81;
	sub.s32 	%r16, %r15, %r228;
	add.s32 	%r229, %r16, -9;
	setp.gt.u32 	%p7, %r229, 62;
	mov.f32 	%f646, 0f00000000;
	@%p7 bra 	$L__BB0_12;
	mul.hi.u32 	%r230, %r15, 477218589;
	mul.lo.s32 	%r231, %r230, 9;
	sub.s32 	%r17, %r15, %r231;
	add.s32 	%r232, %r17, -1;
	setp.gt.u32 	%p8, %r232, 6;
	@%p8 bra 	$L__BB0_12;
	cvt.u16.u32 	%rs23, %r16;
	mul.lo.s16 	%rs24, %rs23, 57;
	shr.u16 	%rs25, %rs24, 9;
	mul.lo.s16 	%rs26, %rs25, 7;
	cvt.u32.u16 	%r234, %rs26;
	and.b32  	%r235, %r234, 255;
	mad.lo.s32 	%r236, %r6, 1568, %r17;
	mad.lo.s32 	%r237, %r227, 49, %r236;
	add.s32 	%r238, %r237, %r235;
	add.s32 	%r239, %r238, -8;
	mul.wide.u32 	%rd12, %r239, 4;
	add.s64 	%rd13, %rd1, %rd12;
	ld.global.nc.f32 	%f646, [%rd13];
$L__BB0_12:
	st.shared.f32 	[%r8+12], %f646;
	add.s32 	%r18, %r3, 4;
	mul.hi.u32 	%r240, %r18, 53024288;
	mul.lo.s32 	%r241, %r240, 81;
	sub.s32 	%r19, %r18, %r241;
	add.s32 	%r242, %r19, -9;
	setp.gt.u32 	%p9, %r242, 62;
	mov.f32 	%f647, 0f00000000;
	@%p9 bra 	$L__BB0_15;
	mul.hi.u32 	%r243, %r18, 477218589;
	mul.lo.s32 	%r244, %r243, 9;
	sub.s32 	%r20, %r18, %r244;
	add.s32 	%r245, %r20, -1;
	setp.gt.u32 	%p10, %r245, 6;
	@%p10 bra 	$L__BB0_15;
	cvt.u16.u32 	%rs27, %r19;
	mul.lo.s16 	%rs28, %rs27, 57;
	shr.u16 	%rs29, %rs28, 9;
	mul.lo.s16 	%rs30, %rs29, 7;
	cvt.u32.u16 	%r247, %rs30;
	and.b32  	%r248, %r247, 255;
	mad.lo.s32 	%r249, %r6, 1568, %r20;
	mad.lo.s32 	%r250, %r240, 49, %r249;
	add.s32 	%r251, %r250, %r248;
	add.s32 	%r252, %r251, -8;
	mul.wide.u32 	%rd14, %r252, 4;
	add.s64 	%rd15, %rd1, %rd14;
	ld.global.nc.f32 	%f647, [%rd15];
$L__BB0_15:
	st.shared.f32 	[%r8+16], %f647;
	add.s32 	%r21, %r3, 5;
	mul.hi.u32 	%r253, %r21, 53024288;
	mul.lo.s32 	%r254, %r253, 81;
	sub.s32 	%r22, %r21, %r254;
	add.s32 	%r255, %r22, -9;
	setp.gt.u32 	%p11, %r255, 62;
	mov.f32 	%f648, 0f00000000;
	@%p11 bra 	$L__BB0_18;
	mul.hi.u32 	%r256, %r21, 477218589;
	mul.lo.s32 	%r257, %r256, 9;
	sub.s32 	%r23, %r21, %r257;
	add.s32 	%r258, %r23, -1;
	setp.gt.u32 	%p12, %r258, 6;
	@%p12 bra 	$L__BB0_18;
	cvt.u16.u32 	%rs31, %r22;
	mul.lo.s16 	%rs32, %rs31, 57;
	shr.u16 	%rs33, %rs32, 9;
	mul.lo.s16 	%rs34, %rs33, 7;
	cvt.u32.u16 	%r260, %rs34;
	and.b32  	%r261, %r260, 255;
	mad.lo.s32 	%r262, %r6, 1568, %r23;
	mad.lo.s32 	%r263, %r253, 49, %r262;
	add.s32 	%r264, %r263, %r261;
	add.s32 	%r265, %r264, -8;
	mul.wide.u32 	%rd16, %r265, 4;
	add.s64 	%rd17, %rd1, %rd16;
	ld.global.nc.f32 	%f648, [%rd17];
$L__BB0_18:
	st.shared.f32 	[%r8+20], %f648;
	add.s32 	%r24, %r3, 6;
	mul.hi.u32 	%r266, %r24, 53024288;
	mul.lo.s32 	%r267, %r266, 81;
	sub.s32 	%r25, %r24, %r267;
	add.s32 	%r268, %r25, -9;
	setp.gt.u32 	%p13, %r268, 62;
	mov.f32 	%f649, 0f00000000;
	@%p13 bra 	$L__BB0_21;
	mul.hi.u32 	%r269, %r24, 477218589;
	mul.lo.s32 	%r270, %r269, 9;
	sub.s32 	%r26, %r24, %r270;
	add.s32 	%r271, %r26, -1;
	setp.gt.u32 	%p14, %r271, 6;
	@%p14 bra 	$L__BB0_21;
	cvt.u16.u32 	%rs35, %r25;
	mul.lo.s16 	%rs36, %rs35, 57;
	shr.u16 	%rs37, %rs36, 9;
	mul.lo.s16 	%rs38, %rs37, 7;
	cvt.u32.u16 	%r273, %rs38;
	and.b32  	%r274, %r273, 255;
	mad.lo.s32 	%r275, %r6, 1568, %r26;
	mad.lo.s32 	%r276, %r266, 49, %r275;
	add.s32 	%r277, %r276, %r274;
	add.s32 	%r278, %r277, -8;
	mul.wide.u32 	%rd18, %r278, 4;
	add.s64 	%rd19, %rd1, %rd18;
	ld.global.nc.f32 	%f649, [%rd19];
$L__BB0_21:
	st.shared.f32 	[%r8+24], %f649;
	add.s32 	%r27, %r3, 7;
	mul.hi.u32 	%r279, %r27, 53024288;
	mul.lo.s32 	%r280, %r279, 81;
	sub.s32 	%r28, %r27, %r280;
	add.s32 	%r281, %r28, -9;
	setp.gt.u32 	%p15, %r281, 62;
	mov.f32 	%f650, 0f00000000;
	@%p15 bra 	$L__BB0_24;
	mul.hi.u32 	%r282, %r27, 477218589;
	mul.lo.s32 	%r283, %r282, 9;
	sub.s32 	%r29, %r27, %r283;
	add.s32 	%r284, %r29, -1;
	setp.gt.u32 	%p16, %r284, 6;
	@%p16 bra 	$L__BB0_24;
	cvt.u16.u32 	%rs39, %r28;
	mul.lo.s16 	%rs40, %rs39, 57;
	shr.u16 	%rs41, %rs40, 9;
	mul.lo.s16 	%rs42, %rs41, 7;
	cvt.u32.u16 	%r286, %rs42;
	and.b32  	%r287, %r286, 255;
	mad.lo.s32 	%r288, %r6, 1568, %r29;
	mad.lo.s32 	%r289, %r279, 49, %r288;
	add.s32 	%r290, %r289, %r287;
	add.s32 	%r291, %r290, -8;
	mul.wide.u32 	%rd20, %r291, 4;
	add.s64 	%rd21, %rd1, %rd20;
	ld.global.nc.f32 	%f650, [%rd21];
$L__BB0_24:
	st.shared.f32 	[%r8+28], %f650;
	add.s32 	%r30, %r3, 8;
	mul.hi.u32 	%r292, %r30, 53024288;
	mul.lo.s32 	%r293, %r292, 81;
	sub.s32 	%r31, %r30, %r293;
	add.s32 	%r294, %r31, -9;
	setp.gt.u32 	%p17, %r294, 62;
	mov.f32 	%f651, 0f00000000;
	@%p17 bra 	$L__BB0_27;
	mul.hi.u32 	%r295, %r30, 477218589;
	mul.lo.s32 	%r296, %r295, 9;
	sub.s32 	%r32, %r30, %r296;
	add.s32 	%r297, %r32, -1;
	setp.gt.u32 	%p18, %r297, 6;
	@%p18 bra 	$L__BB0_27;
	cvt.u16.u32 	%rs43, %r31;
	mul.lo.s16 	%rs44, %rs43, 57;
	shr.u16 	%rs45, %rs44, 9;
	mul.lo.s16 	%rs46, %rs45, 7;
	cvt.u32.u16 	%r299, %rs46;
	and.b32  	%r300, %r299, 255;
	mad.lo.s32 	%r301, %r6, 1568, %r32;
	mad.lo.s32 	%r302, %r292, 49, %r301;
	add.s32 	%r303, %r302, %r300;
	add.s32 	%r304, %r303, -8;
	mul.wide.u32 	%rd22, %r304, 4;
	add.s64 	%rd23, %rd1, %rd22;
	ld.global.nc.f32 	%f651, [%rd23];
$L__BB0_27:
	st.shared.f32 	[%r8+32], %f651;
	add.s32 	%r33, %r3, 9;
	mul.hi.u32 	%r305, %r33, 53024288;
	mul.lo.s32 	%r306, %r305, 81;
	sub.s32 	%r34, %r33, %r306;
	add.s32 	%r307, %r34, -9;
	setp.gt.u32 	%p19, %r307, 62;
	mov.f32 	%f652, 0f00000000;
	@%p19 bra 	$L__BB0_30;
	mul.hi.u32 	%r308, %r3, 477218589;
	mul.lo.s32 	%r309, %r308, 9;
	sub.s32 	%r35, %r3, %r309;
	add.s32 	%r310, %r35, -1;
	setp.gt.u32 	%p20, %r310, 6;
	@%p20 bra 	$L__BB0_30;
	cvt.u16.u32 	%rs47, %r34;
	mul.lo.s16 	%rs48, %rs47, 57;
	shr.u16 	%rs49, %rs48, 9;
	mul.lo.s16 	%rs50, %rs49, 7;
	cvt.u32.u16 	%r312, %rs50;
	and.b32  	%r313, %r312, 255;
	mad.lo.s32 	%r314, %r6, 1568, %r35;
	mad.lo.s32 	%r315, %r305, 49, %r314;
	add.s32 	%r316, %r315, %r313;
	add.s32 	%r317, %r316, -8;
	mul.wide.u32 	%rd24, %r317, 4;
	add.s64 	%rd25, %rd1, %rd24;
	ld.global.nc.f32 	%f652, [%rd25];
$L__BB0_30:
	st.shared.f32 	[%r8+36], %f652;
	add.s32 	%r36, %r3, 10;
	mul.hi.u32 	%r318, %r36, 53024288;
	mul.lo.s32 	%r319, %r318, 81;
	sub.s32 	%r37, %r36, %r319;
	add.s32 	%r320, %r37, -9;
	setp.gt.u32 	%p21, %r320, 62;
	mov.f32 	%f653, 0f00000000;
	@%p21 bra 	$L__BB0_33;
	mul.hi.u32 	%r321, %r9, 477218589;
	mul.lo.s32 	%r322, %r321, 9;
	sub.s32 	%r38, %r9, %r322;
	add.s32 	%r323, %r38, -1;
	setp.gt.u32 	%p22, %r323, 6;
	@%p22 bra 	$L__BB0_33;
	cvt.u16.u32 	%rs51, %r37;
	mul.lo.s16 	%rs52, %rs51, 57;
	shr.u16 	%rs53, %rs52, 9;
	mul.lo.s16 	%rs54, %rs53, 7;
	cvt.u32.u16 	%r325, %rs54;
	and.b32  	%r326, %r325, 255;
	mad.lo.s32 	%r327, %r6, 1568, %r38;
	mad.lo.s32 	%r328, %r318, 49, %r327;
	add.s32 	%r329, %r328, %r326;
	add.s32 	%r330, %r329, -8;
	mul.wide.u32 	%rd26, %r330, 4;
	add.s64 	%rd27, %rd1, %rd26;
	ld.global.nc.f32 	%f653, [%rd27];
$L__BB0_33:
	st.shared.f32 	[%r8+40], %f653;
	add.s32 	%r39, %r3, 11;
	mul.hi.u32 	%r331, %r39, 53024288;
	mul.lo.s32 	%r332, %r331, 81;
	sub.s32 	%r40, %r39, %r332;
	add.s32 	%r333, %r40, -9;
	setp.gt.u32 	%p23, %r333, 62;
	mov.f32 	%f654, 0f00000000;
	@%p23 bra 	$L__BB0_36;
	mul.hi.u32 	%r334, %r12, 477218589;
	mul.lo.s32 	%r335, %r334, 9;
	sub.s32 	%r41, %r12, %r335;
	add.s32 	%r336, %r41, -1;
	setp.gt.u32 	%p24, %r336, 6;
	@%p24 bra 	$L__BB0_36;
	cvt.u16.u32 	%rs55, %r40;
	mul.lo.s16 	%rs56, %rs55, 57;
	shr.u16 	%rs57, %rs56, 9;
	mul.lo.s16 	%rs58, %rs57, 7;
	cvt.u32.u16 	%r338, %rs58;
	and.b32  	%r339, %r338, 255;
	mad.lo.s32 	%r340, %r6, 1568, %r41;
	mad.lo.s32 	%r341, %r331, 49, %r340;
	add.s32 	%r342, %r341, %r339;
	add.s32 	%r343, %r342, -8;
	mul.wide.u32 	%rd28, %r343, 4;
	add.s64 	%rd29, %rd1, %rd28;
	ld.global.nc.f32 	%f654, [%rd29];
$L__BB0_36:
	st.shared.f32 	[%r8+44], %f654;
	add.s32 	%r42, %r3, 12;
	mul.hi.u32 	%r344, %r42, 53024288;
	mul.lo.s32 	%r345, %r344, 81;
	sub.s32 	%r43, %r42, %r345;
	add.s32 	%r346, %r43, -9;
	setp.gt.u32 	%p25, %r346, 62;
	mov.f32 	%f655, 0f00000000;
	@%p25 bra 	$L__BB0_39;
	mul.hi.u32 	%r347, %r15, 477218589;
	mul.lo.s32 	%r348, %r347, 9;
	sub.s32 	%r44, %r15, %r348;
	add.s32 	%r349, %r44, -1;
	setp.gt.u32 	%p26, %r349, 6;
	@%p26 bra 	$L__BB0_39;
	cvt.u16.u32 	%rs59, %r43;
	mul.lo.s16 	%rs60, %rs59, 57;
	shr.u16 	%rs61, %rs60, 9;
	mul.lo.s16 	%rs62, %rs61, 7;
	cvt.u32.u16 	%r351, %rs62;
	and.b32  	%r352, %r351, 255;
	mad.lo.s32 	%r353, %r6, 1568, %r44;
	mad.lo.s32 	%r354, %r344, 49, %r353;
	add.s32 	%r355, %r354, %r352;
	add.s32 	%r356, %r355, -8;
	mul.wide.u32 	%rd30, %r356, 4;
	add.s64 	%rd31, %rd1, %rd30;
	ld.global.nc.f32 	%f655, [%rd31];
$L__BB0_39:
	st.shared.f32 	[%r8+48], %f655;
	add.s32 	%r45, %r3, 13;
	mul.hi.u32 	%r357, %r45, 53024288;
	mul.lo.s32 	%r358, %r357, 81;
	sub.s32 	%r46, %r45, %r358;
	add.s32 	%r359, %r46, -9;
	setp.gt.u32 	%p27, %r359, 62;
	mov.f32 	%f656, 0f00000000;
	@%p27 bra 	$L__BB0_42;
	mul.hi.u32 	%r360, %r18, 477218589;
	mul.lo.s32 	%r361, %r360, 9;
	sub.s32 	%r47, %r18, %r361;
	add.s32 	%r362, %r47, -1;
	setp.gt.u32 	%p28, %r362, 6;
	@%p28 bra 	$L__BB0_42;
	cvt.u16.u32 	%rs63, %r46;
	mul.lo.s16 	%rs64, %rs63, 57;
	shr.u16 	%rs65, %rs64, 9;
	mul.lo.s16 	%rs66, %rs65, 7;
	cvt.u32.u16 	%r364, %rs66;
	and.b32  	%r365, %r364, 255;
	mad.lo.s32 	%r366, %r6, 1568, %r47;
	mad.lo.s32 	%r367, %r357, 49, %r366;
	add.s32 	%r368, %r367, %r365;
	add.s32 	%r369, %r368, -8;
	mul.wide.u32 	%rd32, %r369, 4;
	add.s64 	%rd33, %rd1, %rd32;
	ld.global.nc.f32 	%f656, [%rd33];
$L__BB0_42:
	st.shared.f32 	[%r8+52], %f656;
	add.s32 	%r48, %r3, 14;
	mul.hi.u32 	%r370, %r48, 53024288;
	mul.lo.s32 	%r371, %r370, 81;
	sub.s32 	%r49, %r48, %r371;
	add.s32 	%r372, %r49, -9;
	setp.gt.u32 	%p29, %r372, 62;
	mov.f32 	%f657, 0f00000000;
	@%p29 bra 	$L__BB0_45;
	mul.hi.u32 	%r373, %r21, 477218589;
	mul.lo.s32 	%r374, %r373, 9;
	sub.s32 	%r50, %r21, %r374;
	add.s32 	%r375, %r50, -1;
	setp.gt.u32 	%p30, %r375, 6;
	@%p30 bra 	$L__BB0_45;
	cvt.u16.u32 	%rs67, %r49;
	mul.lo.s16 	%rs68, %rs67, 57;
	shr.u16 	%rs69, %rs68, 9;
	mul.lo.s16 	%rs70, %rs69, 7;
	cvt.u32.u16 	%r377, %rs70;
	and.b32  	%r378, %r377, 255;
	mad.lo.s32 	%r379, %r6, 1568, %r50;
	mad.lo.s32 	%r380, %r370, 49, %r379;
	add.s32 	%r381, %r380, %r378;
	add.s32 	%r382, %r381, -8;
	mul.wide.u32 	%rd34, %r382, 4;
	add.s64 	%rd35, %rd1, %rd34;
	ld.global.nc.f32 	%f657, [%rd35];
$L__BB0_45:
	st.shared.f32 	[%r8+56], %f657;
	add.s32 	%r51, %r3, 15;
	mul.hi.u32 	%r383, %r51, 53024288;
	mul.lo.s32 	%r384, %r383, 81;
	sub.s32 	%r52, %r51, %r384;
	add.s32 	%r385, %r52, -9;
	setp.gt.u32 	%p31, %r385, 62;
	mov.f32 	%f658, 0f00000000;
	@%p31 bra 	$L__BB0_48;
	mul.hi.u32 	%r386, %r24, 477218589;
	mul.lo.s32 	%r387, %r386, 9;
	sub.s32 	%r53, %r24, %r387;
	add.s32 	%r388, %r53, -1;
	setp.gt.u32 	%p32, %r388, 6;
	@%p32 bra 	$L__BB0_48;
	cvt.u16.u32 	%rs71, %r52;
	mul.lo.s16 	%rs72, %rs71, 57;
	shr.u16 	%rs73, %rs72, 9;
	mul.lo.s16 	%rs74, %rs73, 7;
	cvt.u32.u16 	%r390, %rs74;
	and.b32  	%r391, %r390, 255;
	mad.lo.s32 	%r392, %r6, 1568, %r53;
	mad.lo.s32 	%r393, %r383, 49, %r392;
	add.s32 	%r394, %r393, %r391;
	add.s32 	%r395, %r394, -8;
	mul.wide.u32 	%rd36, %r395, 4;
	add.s64 	%rd37, %rd1, %rd36;
	ld.global.nc.f32 	%f658, [%rd37];
$L__BB0_48:
	st.shared.f32 	[%r8+60], %f658;
	add.s32 	%r54, %r3, 16;
	mul.hi.u32 	%r396, %r54, 53024288;
	mul.lo.s32 	%r397, %r396, 81;
	sub.s32 	%r55, %r54, %r397;
	add.s32 	%r398, %r55, -9;
	setp.gt.u32 	%p33, %r398, 62;
	mov.f32 	%f659, 0f00000000;
	@%p33 bra 	$L__BB0_51;
	mul.hi.u32 	%r399, %r27, 477218589;
	mul.lo.s32 	%r400, %r399, 9;
	sub.s32 	%r56, %r27, %r400;
	add.s32 	%r401, %r56, -1;
	setp.gt.u32 	%p34, %r401, 6;
	@%p34 bra 	$L__BB0_51;
	cvt.u16.u32 	%rs75, %r55;
	mul.lo.s16 	%rs76, %rs75, 57;
	shr.u16 	%rs77, %rs76, 9;
	mul.lo.s16 	%rs78, %rs77, 7;
	cvt.u32.u16 	%r403, %rs78;
	and.b32  	%r404, %r403, 255;
	mad.lo.s32 	%r405, %r6, 1568, %r56;
	mad.lo.s32 	%r406, %r396, 49, %r405;
	add.s32 	%r407, %r406, %r404;
	add.s32 	%r408, %r407, -8;
	mul.wide.u32 	%rd38, %r408, 4;
	add.s64 	%rd39, %rd1, %rd38;
	ld.global.nc.f32 	%f659, [%rd39];
$L__BB0_51:
	st.shared.f32 	[%r8+64], %f659;
	add.s32 	%r57, %r3, 17;
	mul.hi.u32 	%r409, %r57, 53024288;
	mul.lo.s32 	%r410, %r409, 81;
	sub.s32 	%r58, %r57, %r410;
	add.s32 	%r411, %r58, -9;
	setp.gt.u32 	%p35, %r411, 62;
	mov.f32 	%f660, 0f00000000;
	@%p35 bra 	$L__BB0_54;
	mul.hi.u32 	%r412, %r30, 477218589;
	mul.lo.s32 	%r413, %r412, 9;
	sub.s32 	%r59, %r30, %r413;
	add.s32 	%r414, %r59, -1;
	setp.gt.u32 	%p36, %r414, 6;
	@%p36 bra 	$L__BB0_54;
	cvt.u16.u32 	%rs79, %r58;
	mul.lo.s16 	%rs80, %rs79, 57;
	shr.u16 	%rs81, %rs80, 9;
	mul.lo.s16 	%rs82, %rs81, 7;
	cvt.u32.u16 	%r416, %rs82;
	and.b32  	%r417, %r416, 255;
	mad.lo.s32 	%r418, %r6, 1568, %r59;
	mad.lo.s32 	%r419, %r409, 49, %r418;
	add.s32 	%r420, %r419, %r417;
	add.s32 	%r421, %r420, -8;
	mul.wide.u32 	%rd40, %r421, 4;
	add.s64 	%rd41, %rd1, %rd40;
	ld.global.nc.f32 	%f660, [%rd41];
$L__BB0_54:
	st.shared.f32 	[%r8+68], %f660;
	add.s32 	%r60, %r3, 18;
	mul.hi.u32 	%r422, %r60, 53024288;
	mul.lo.s32 	%r423, %r422, 81;
	sub.s32 	%r61, %r60, %r423;
	add.s32 	%r424, %r61, -9;
	setp.gt.u32 	%p37, %r424, 62;
	mov.f32 	%f661, 0f00000000;
	@%p37 bra 	$L__BB0_57;
	mul.hi.u32 	%r425, %r3, 477218589;
	mul.lo.s32 	%r426, %r425, 9;
	sub.s32 	%r62, %r3, %r426;
	add.s32 	%r427, %r62, -1;
	setp.gt.u32 	%p38, %r427, 6;
	@%p38 bra 	$L__BB0_57;
	cvt.u16.u32 	%rs83, %r61;
	mul.lo.s16 	%rs84, %rs83, 57;
	shr.u16 	%rs85, %rs84, 9;
	mul.lo.s16 	%rs86, %rs85, 7;
	cvt.u32.u16 	%r429, %rs86;
	and.b32  	%r430, %r429, 255;
	mad.lo.s32 	%r431, %r6, 1568, %r62;
	mad.lo.s32 	%r432, %r422, 49, %r431;
	add.s32 	%r433, %r432, %r430;
	add.s32 	%r434, %r433, -8;
	mul.wide.u32 	%rd42, %r434, 4;
	add.s64 	%rd43, %rd1, %rd42;
	ld.global.nc.f32 	%f661, [%rd43];
$L__BB0_57:
	st.shared.f32 	[%r8+72], %f661;
	add.s32 	%r63, %r3, 19;
	mul.hi.u32 	%r435, %r63, 53024288;
	mul.lo.s32 	%r436, %r435, 81;
	sub.s32 	%r64, %r63, %r436;
	add.s32 	%r437, %r64, -9;
	setp.gt.u32 	%p39, %r437, 62;
	mov.f32 	%f662, 0f00000000;
	@%p39 bra 	$L__BB0_60;
	mul.hi.u32 	%r438, %r9, 477218589;
	mul.lo.s32 	%r439, %r438, 9;
	sub.s32 	%r65, %r9, %r439;
	add.s32 	%r440, %r65, -1;
	setp.gt.u32 	%p40, %r440, 6;
	@%p40 bra 	$L__BB0_60;
	cvt.u16.u32 	%rs87, %r64;
	mul.lo.s16 	%rs88, %rs87, 57;
	shr.u16 	%rs89, %rs88, 9;
	mul.lo.s16 	%rs90, %rs89, 7;
	cvt.u32.u16 	%r442, %rs90;
	and.b32  	%r443, %r442, 255;
	mad.lo.s32 	%r444, %r6, 1568, %r65;
	mad.lo.s32 	%r445, %r435, 49, %r444;
	add.s32 	%r446, %r445, %r443;
	add.s32 	%r447, %r446, -8;
	mul.wide.u32 	%rd44, %r447, 4;
	add.s64 	%rd45, %rd1, %rd44;
	ld.global.nc.f32 	%f662, [%rd45];
$L__BB0_60:
	st.shared.f32 	[%r8+76], %f662;
	add.s32 	%r66, %r3, 20;
	mul.hi.u32 	%r448, %r66, 53024288;
	mul.lo.s32 	%r449, %r448, 81;
	sub.s32 	%r67, %r66, %r449;
	add.s32 	%r450, %r67, -9;
	setp.gt.u32 	%p41, %r450, 62;
	mov.f32 	%f663, 0f00000000;
	@%p41 bra 	$L__BB0_63;
	mul.hi.u32 	%r451, %r12, 477218589;
	mul.lo.s32 	%r452, %r451, 9;
	sub.s32 	%r68, %r12, %r452;
	add.s32 	%r453, %r68, -1;
	setp.gt.u32 	%p42, %r453, 6;
	@%p42 bra 	$L__BB0_63;
	cvt.u16.u32 	%rs91, %r67;
	mul.lo.s16 	%rs92, %rs91, 57;
	shr.u16 	%rs93, %rs92, 9;
	mul.lo.s16 	%rs94, %rs93, 7;
	cvt.u32.u16 	%r455, %rs94;
	and.b32  	%r456, %r455, 255;
	mad.lo.s32 	%r457, %r6, 1568, %r68;
	mad.lo.s32 	%r458, %r448, 49, %r457;
	add.s32 	%r459, %r458, %r456;
	add.s32 	%r460, %r459, -8;
	mul.wide.u32 	%rd46, %r460, 4;
	add.s64 	%rd47, %rd1, %rd46;
	ld.global.nc.f32 	%f663, [%rd47];
$L__BB0_63:
	st.shared.f32 	[%r8+80], %f663;
	add.s32 	%r69, %r3, 21;
	mul.hi.u32 	%r461, %r69, 53024288;
	mul.lo.s32 	%r462, %r461, 81;
	sub.s32 	%r70, %r69, %r462;
	add.s32 	%r463, %r70, -9;
	setp.gt.u32 	%p43, %r463, 62;
	mov.f32 	%f664, 0f00000000;
	@%p43 bra 	$L__BB0_66;
	mul.hi.u32 	%r464, %r15, 477218589;
	mul.lo.s32 	%r465, %r464, 9;
	sub.s32 	%r71, %r15, %r465;
	add.s32 	%r466, %r71, -1;
	setp.gt.u32 	%p44, %r466, 6;
	@%p44 bra 	$L__BB0_66;
	cvt.u16.u32 	%rs95, %r70;
	mul.lo.s16 	%rs96, %rs95, 57;
	shr.u16 	%rs97, %rs96, 9;
	mul.lo.s16 	%rs98, %rs97, 7;
	cvt.u32.u16 	%r468, %rs98;
	and.b32  	%r469, %r468, 255;
	mad.lo.s32 	%r470, %r6, 1568, %r71;
	mad.lo.s32 	%r471, %r461, 49, %r470;
	add.s32 	%r472, %r471, %r469;
	add.s32 	%r473, %r472, -8;
	mul.wide.u32 	%rd48, %r473, 4;
	add.s64 	%rd49, %rd1, %rd48;
	ld.global.nc.f32 	%f664, [%rd49];
$L__BB0_66:
	st.shared.f32 	[%r8+84], %f664;
	add.s32 	%r72, %r3, 22;
	mul.hi.u32 	%r474, %r72, 53024288;
	mul.lo.s32 	%r475, %r474, 81;
	sub.s32 	%r73, %r72, %r475;
	add.s32 	%r476, %r73, -9;
	setp.gt.u32 	%p45, %r476, 62;
	mov.f32 	%f665, 0f00000000;
	@%p45 bra 	$L__BB0_69;
	mul.hi.u32 	%r477, %r18, 477218589;
	mul.lo.s32 	%r478, %r477, 9;
	sub.s32 	%r74, %r18, %r478;
	add.s32 	%r479, %r74, -1;
	setp.gt.u32 	%p46, %r479, 6;
	@%p46 bra 	$L__BB0_69;
	cvt.u16.u32 	%rs99, %r73;
	mul.lo.s16 	%rs100, %rs99, 57;
	shr.u16 	%rs101, %rs100, 9;
	mul.lo.s16 	%rs102, %rs101, 7;
	cvt.u32.u16 	%r481, %rs102;
	and.b32  	%r482, %r481, 255;
	mad.lo.s32 	%r483, %r6, 1568, %r74;
	mad.lo.s32 	%r484, %r474, 49, %r483;
	add.s32 	%r485, %r484, %r482;
	add.s32 	%r486, %r485, -8;
	mul.wide.u32 	%rd50, %r486, 4;
	add.s64 	%rd51, %rd1, %rd50;
	ld.global.nc.f32 	%f665, [%rd51];
$L__BB0_69:
	st.shared.f32 	[%r8+88], %f665;
	add.s32 	%r75, %r3, 23;
	mul.hi.u32 	%r487, %r75, 53024288;
	mul.lo.s32 	%r488, %r487, 81;
	sub.s32 	%r76, %r75, %r488;
	add.s32 	%r489, %r76, -9;
	setp.gt.u32 	%p47, %r489, 62;
	mov.f32 	%f666, 0f00000000;
	@%p47 bra 	$L__BB0_72;
	mul.hi.u32 	%r490, %r21, 477218589;
	mul.lo.s32 	%r491, %r490, 9;
	sub.s32 	%r77, %r21, %r491;
	add.s32 	%r492, %r77, -1;
	setp.gt.u32 	%p48, %r492, 6;
	@%p48 bra 	$L__BB0_72;
	cvt.u16.u32 	%rs103, %r76;
	mul.lo.s16 	%rs104, %rs103, 57;
	shr.u16 	%rs105, %rs104, 9;
	mul.lo.s16 	%rs106, %rs105, 7;
	cvt.u32.u16 	%r494, %rs106;
	and.b32  	%r495, %r494, 255;
	mad.lo.s32 	%r496, %r6, 1568, %r77;
	mad.lo.s32 	%r497, %r487, 49, %r496;
	add.s32 	%r498, %r497, %r495;
	add.s32 	%r499, %r498, -8;
	mul.wide.u32 	%rd52, %r499, 4;
	add.s64 	%rd53, %rd1, %rd52;
	ld.global.nc.f32 	%f666, [%rd53];
$L__BB0_72:
	st.shared.f32 	[%r8+92], %f666;
	add.s32 	%r78, %r3, 24;
	mul.hi.u32 	%r500, %r78, 53024288;
	mul.lo.s32 	%r501, %r500, 81;
	sub.s32 	%r79, %r78, %r501;
	add.s32 	%r502, %r79, -9;
	setp.gt.u32 	%p49, %r502, 62;
	mov.f32 	%f667, 0f00000000;
	@%p49 bra 	$L__BB0_75;
	mul.hi.u32 	%r503, %r24, 477218589;
	mul.lo.s32 	%r504, %r503, 9;
	sub.s32 	%r80, %r24, %r504;
	add.s32 	%r505, %r80, -1;
	setp.gt.u32 	%p50, %r505, 6;
	@%p50 bra 	$L__BB0_75;
	cvt.u16.u32 	%rs107, %r79;
	mul.lo.s16 	%rs108, %rs107, 57;
	shr.u16 	%rs109, %rs108, 9;
	mul.lo.s16 	%rs110, %rs109, 7;
	cvt.u32.u16 	%r507, %rs110;
	and.b32  	%r508, %r507, 255;
	mad.lo.s32 	%r509, %r6, 1568, %r80;
	mad.lo.s32 	%r510, %r500, 49, %r509;
	add.s32 	%r511, %r510, %r508;
	add.s32 	%r512, %r511, -8;
	mul.wide.u32 	%rd54, %r512, 4;
	add.s64 	%rd55, %rd1, %rd54;
	ld.global.nc.f32 	%f667, [%rd55];
$L__BB0_75:
	st.shared.f32 	[%r8+96], %f667;
	add.s32 	%r81, %r3, 25;
	mul.hi.u32 	%r513, %r81, 53024288;
	mul.lo.s32 	%r514, %r513, 81;
	sub.s32 	%r82, %r81, %r514;
	add.s32 	%r515, %r82, -9;
	setp.gt.u32 	%p51, %r515, 62;
	mov.f32 	%f668, 0f00000000;
	@%p51 bra 	$L__BB0_78;
	mul.hi.u32 	%r516, %r27, 477218589;
	mul.lo.s32 	%r517, %r516, 9;
	sub.s32 	%r83, %r27, %r517;
	add.s32 	%r518, %r83, -1;
	setp.gt.u32 	%p52, %r518, 6;
	@%p52 bra 	$L__BB0_78;
	cvt.u16.u32 	%rs111, %r82;
	mul.lo.s16 	%rs112, %rs111, 57;
	shr.u16 	%rs113, %rs112, 9;
	mul.lo.s16 	%rs114, %rs113, 7;
	cvt.u32.u16 	%r520, %rs114;
	and.b32  	%r521, %r520, 255;
	mad.lo.s32 	%r522, %r6, 1568, %r83;
	mad.lo.s32 	%r523, %r513, 49, %r522;
	add.s32 	%r524, %r523, %r521;
	add.s32 	%r525, %r524, -8;
	mul.wide.u32 	%rd56, %r525, 4;
	add.s64 	%rd57, %rd1, %rd56;
	ld.global.nc.f32 	%f668, [%rd57];
$L__BB0_78:
	st.shared.f32 	[%r8+100], %f668;
	add.s32 	%r84, %r3, 26;
	mul.hi.u32 	%r526, %r84, 53024288;
	mul.lo.s32 	%r527, %r526, 81;
	sub.s32 	%r85, %r84, %r527;
	add.s32 	%r528, %r85, -9;
	setp.gt.u32 	%p53, %r528, 62;
	mov.f32 	%f669, 0f00000000;
	@%p53 bra 	$L__BB0_81;
	mul.hi.u32 	%r529, %r30, 477218589;
	mul.lo.s32 	%r530, %r529, 9;
	sub.s32 	%r86, %r30, %r530;
	add.s32 	%r531, %r86, -1;
	setp.gt.u32 	%p54, %r531, 6;
	@%p54 bra 	$L__BB0_81;
	cvt.u16.u32 	%rs115, %r85;
	mul.lo.s16 	%rs116, %rs115, 57;
	shr.u16 	%rs117, %rs116, 9;
	mul.lo.s16 	%rs118, %rs117, 7;
	cvt.u32.u16 	%r533, %rs118;
	and.b32  	%r534, %r533, 255;
	mad.lo.s32 	%r535, %r6, 1568, %r86;
	mad.lo.s32 	%r536, %r526, 49, %r535;
	add.s32 	%r537, %r536, %r534;
	add.s32 	%r538, %r537, -8;
	mul.wide.u32 	%rd58, %r538, 4;
	add.s64 	%rd59, %rd1, %rd58;
	ld.global.nc.f32 	%f669, [%rd59];
$L__BB0_81:
	st.shared.f32 	[%r8+104], %f669;
	add.s32 	%r87, %r3, 27;
	mul.hi.u32 	%r539, %r87, 53024288;
	mul.lo.s32 	%r540, %r539, 81;
	sub.s32 	%r88, %r87, %r540;
	add.s32 	%r541, %r88, -9;
	setp.gt.u32 	%p55, %r541, 62;
	mov.f32 	%f670, 0f00000000;
	@%p55 bra 	$L__BB0_84;
	mul.hi.u32 	%r542, %r3, 477218589;
	mul.lo.s32 	%r543, %r542, 9;
	sub.s32 	%r89, %r3, %r543;
	add.s32 	%r544, %r89, -1;
	setp.gt.u32 	%p56, %r544, 6;
	@%p56 bra 	$L__BB0_84;
	cvt.u16.u32 	%rs119, %r88;
	mul.lo.s16 	%rs120, %rs119, 57;
	shr.u16 	%rs121, %rs120, 9;
	mul.lo.s16 	%rs122, %rs121, 7;
	cvt.u32.u16 	%r546, %rs122;
	and.b32  	%r547, %r546, 255;
	mad.lo.s32 	%r548, %r6, 1568, %r89;
	mad.lo.s32 	%r549, %r539, 49, %r548;
	add.s32 	%r550, %r549, %r547;
	add.s32 	%r551, %r550, -8;
	mul.wide.u32 	%rd60, %r551, 4;
	add.s64 	%rd61, %rd1, %rd60;
	ld.global.nc.f32 	%f670, [%rd61];
$L__BB0_84:
	st.shared.f32 	[%r8+108], %f670;
	add.s32 	%r90, %r3, 28;
	mul.hi.u32 	%r552, %r90, 53024288;
	mul.lo.s32 	%r553, %r552, 81;
	sub.s32 	%r91, %r90, %r553;
	add.s32 	%r554, %r91, -9;
	setp.gt.u32 	%p57, %r554, 62;
	mov.f32 	%f671, 0f00000000;
	@%p57 bra 	$L__BB0_87;
	mul.hi.u32 	%r555, %r9, 477218589;
	mul.lo.s32 	%r556, %r555, 9;
	sub.s32 	%r92, %r9, %r556;
	add.s32 	%r557, %r92, -1;
	setp.gt.u32 	%p58, %r557, 6;
	@%p58 bra 	$L__BB0_87;
	cvt.u16.u32 	%rs123, %r91;
	mul.lo.s16 	%rs124, %rs123, 57;
	shr.u16 	%rs125, %rs124, 9;
	mul.lo.s16 	%rs126, %rs125, 7;
	cvt.u32.u16 	%r559, %rs126;
	and.b32  	%r560, %r559, 255;
	mad.lo.s32 	%r561, %r6, 1568, %r92;
	mad.lo.s32 	%r562, %r552, 49, %r561;
	add.s32 	%r563, %r562, %r560;
	add.s32 	%r564, %r563, -8;
	mul.wide.u32 	%rd62, %r564, 4;
	add.s64 	%rd63, %rd1, %rd62;
	ld.global.nc.f32 	%f671, [%rd63];
$L__BB0_87:
	st.shared.f32 	[%r8+112], %f671;
	add.s32 	%r93, %r3, 29;
	mul.hi.u32 	%r565, %r93, 53024288;
	mul.lo.s32 	%r566, %r565, 81;
	sub.s32 	%r94, %r93, %r566;
	add.s32 	%r567, %r94, -9;
	setp.gt.u32 	%p59, %r567, 62;
	mov.f32 	%f672, 0f00000000;
	@%p59 bra 	$L__BB0_90;
	mul.hi.u32 	%r568, %r12, 477218589;
	mul.lo.s32 	%r569, %r568, 9;
	sub.s32 	%r95, %r12, %r569;
	add.s32 	%r570, %r95, -1;
	setp.gt.u32 	%p60, %r570, 6;
	@%p60 bra 	$L__BB0_90;
	cvt.u16.u32 	%rs127, %r94;
	mul.lo.s16 	%rs128, %rs127, 57;
	shr.u16 	%rs129, %rs128, 9;
	mul.lo.s16 	%rs130, %rs129, 7;
	cvt.u32.u16 	%r572, %rs130;
	and.b32  	%r573, %r572, 255;
	mad.lo.s32 	%r574, %r6, 1568, %r95;
	mad.lo.s32 	%r575, %r565, 49, %r574;
	add.s32 	%r576, %r575, %r573;
	add.s32 	%r577, %r576, -8;
	mul.wide.u32 	%rd64, %r577, 4;
	add.s64 	%rd65, %rd1, %rd64;
	ld.global.nc.f32 	%f672, [%rd65];
$L__BB0_90:
	st.shared.f32 	[%r8+116], %f672;
	add.s32 	%r96, %r3, 30;
	mul.hi.u32 	%r578, %r96, 53024288;
	mul.lo.s32 	%r579, %r578, 81;
	sub.s32 	%r97, %r96, %r579;
	add.s32 	%r580, %r97, -9;
	setp.gt.u32 	%p61, %r580, 62;
	mov.f32 	%f673, 0f00000000;
	@%p61 bra 	$L__BB0_93;
	mul.hi.u32 	%r581, %r15, 477218589;
	mul.lo.s32 	%r582, %r581, 9;
	sub.s32 	%r98, %r15, %r582;
	add.s32 	%r583, %r98, -1;
	setp.gt.u32 	%p62, %r583, 6;
	@%p62 bra 	$L__BB0_93;
	cvt.u16.u32 	%rs131, %r97;
	mul.lo.s16 	%rs132, %rs131, 57;
	shr.u16 	%rs133, %rs132, 9;
	mul.lo.s16 	%rs134, %rs133, 7;
	cvt.u32.u16 	%r585, %rs134;
	and.b32  	%r586, %r585, 255;
	mad.lo.s32 	%r587, %r6, 1568, %r98;
	mad.lo.s32 	%r588, %r578, 49, %r587;
	add.s32 	%r589, %r588, %r586;
	add.s32 	%r590, %r589, -8;
	mul.wide.u32 	%rd66, %r590, 4;
	add.s64 	%rd67, %rd1, %rd66;
	ld.global.nc.f32 	%f673, [%rd67];
$L__BB0_93:
	st.shared.f32 	[%r8+120], %f673;
	add.s32 	%r99, %r3, 31;
	mul.hi.u32 	%r591, %r99, 53024288;
	mul.lo.s32 	%r592, %r591, 81;
	sub.s32 	%r100, %r99, %r592;
	add.s32 	%r593, %r100, -9;
	setp.gt.u32 	%p63, %r593, 62;
	mov.f32 	%f674, 0f00000000;
	@%p63 bra 	$L__BB0_96;
	mul.hi.u32 	%r594, %r18, 477218589;
	mul.lo.s32 	%r595, %r594, 9;
	sub.s32 	%r101, %r18, %r595;
	add.s32 	%r596, %r101, -1;
	setp.gt.u32 	%p64, %r596, 6;
	@%p64 bra 	$L__BB0_96;
	cvt.u16.u32 	%rs135, %r100;
	mul.lo.s16 	%rs136, %rs135, 57;
	shr.u16 	%rs137, %rs136, 9;
	mul.lo.s16 	%rs138, %rs137, 7;
	cvt.u32.u16 	%r598, %rs138;
	and.b32  	%r599, %r598, 255;
	mad.lo.s32 	%r600, %r6, 1568, %r101;
	mad.lo.s32 	%r601, %r591, 49, %r600;
	add.s32 	%r602, %r601, %r599;
	add.s32 	%r603, %r602, -8;
	mul.wide.u32 	%rd68, %r603, 4;
	add.s64 	%rd69, %rd1, %rd68;
	ld.global.nc.f32 	%f674, [%rd69];
$L__BB0_96:
	st.shared.f32 	[%r8+124], %f674;
	add.s32 	%r102, %r3, 32;
	mul.hi.u32 	%r604, %r102, 53024288;
	mul.lo.s32 	%r605, %r604, 81;
	sub.s32 	%r103, %r102, %r605;
	add.s32 	%r606, %r103, -9;
	setp.gt.u32 	%p65, %r606, 62;
	mov.f32 	%f675, 0f00000000;
	@%p65 bra 	$L__BB0_99;
	mul.hi.u32 	%r607, %r21, 477218589;
	mul.lo.s32 	%r608, %r607, 9;
	sub.s32 	%r104, %r21, %r608;
	add.s32 	%r609, %r104, -1;
	setp.gt.u32 	%p66, %r609, 6;
	@%p66 bra 	$L__BB0_99;
	cvt.u16.u32 	%rs139, %r103;
	mul.lo.s16 	%rs140, %rs139, 57;
	shr.u16 	%rs141, %rs140, 9;
	mul.lo.s16 	%rs142, %rs141, 7;
	cvt.u32.u16 	%r611, %rs142;
	and.b32  	%r612, %r611, 255;
	mad.lo.s32 	%r613, %r6, 1568, %r104;
	mad.lo.s32 	%r614, %r604, 49, %r613;
	add.s32 	%r615, %r614, %r612;
	add.s32 	%r616, %r615, -8;
	mul.wide.u32 	%rd70, %r616, 4;
	add.s64 	%rd71, %rd1, %rd70;
	ld.global.nc.f32 	%f675, [%rd71];
$L__BB0_99:
	st.shared.f32 	[%r8+128], %f675;
	add.s32 	%r105, %r3, 33;
	mul.hi.u32 	%r617, %r105, 53024288;
	mul.lo.s32 	%r618, %r617, 81;
	sub.s32 	%r106, %r105, %r618;
	add.s32 	%r619, %r106, -9;
	setp.gt.u32 	%p67, %r619, 62;
	mov.f32 	%f676, 0f00000000;
	@%p67 bra 	$L__BB0_102;
	mul.hi.u32 	%r620, %r24, 477218589;
	mul.lo.s32 	%r621, %r620, 9;
	sub.s32 	%r107, %r24, %r621;
	add.s32 	%r622, %r107, -1;
	setp.gt.u32 	%p68, %r622, 6;
	@%p68 bra 	$L__BB0_102;
	cvt.u16.u32 	%rs143, %r106;
	mul.lo.s16 	%rs144, %rs143, 57;
	shr.u16 	%rs145, %rs144, 9;
	mul.lo.s16 	%rs146, %rs145, 7;
	cvt.u32.u16 	%r624, %rs146;
	and.b32  	%r625, %r624, 255;
	mad.lo.s32 	%r626, %r6, 1568, %r107;
	mad.lo.s32 	%r627, %r617, 49, %r626;
	add.s32 	%r628, %r627, %r625;
	add.s32 	%r629, %r628, -8;
	mul.wide.u32 	%rd72, %r629, 4;
	add.s64 	%rd73, %rd1, %rd72;
	ld.global.nc.f32 	%f676, [%rd73];
$L__BB0_102:
	st.shared.f32 	[%r8+132], %f676;
	add.s32 	%r108, %r3, 34;
	mul.hi.u32 	%r630, %r108, 53024288;
	mul.lo.s32 	%r631, %r630, 81;
	sub.s32 	%r109, %r108, %r631;
	add.s32 	%r632, %r109, -9;
	setp.gt.u32 	%p69, %r632, 62;
	mov.f32 	%f677, 0f00000000;
	@%p69 bra 	$L__BB0_105;
	mul.hi.u32 	%r633, %r27, 477218589;
	mul.lo.s32 	%r634, %r633, 9;
	sub.s32 	%r110, %r27, %r634;
	add.s32 	%r635, %r110, -1;
	setp.gt.u32 	%p70, %r635, 6;
	@%p70 bra 	$L__BB0_105;
	cvt.u16.u32 	%rs147, %r109;
	mul.lo.s16 	%rs148, %rs147, 57;
	shr.u16 	%rs149, %rs148, 9;
	mul.lo.s16 	%rs150, %rs149, 7;
	cvt.u32.u16 	%r637, %rs150;
	and.b32  	%r638, %r637, 255;
	mad.lo.s32 	%r639, %r6, 1568, %r110;
	mad.lo.s32 	%r640, %r630, 49, %r639;
	add.s32 	%r641, %r640, %r638;
	add.s32 	%r642, %r641, -8;
	mul.wide.u32 	%rd74, %r642, 4;
	add.s64 	%rd75, %rd1, %rd74;
	ld.global.nc.f32 	%f677, [%rd75];
$L__BB0_105:
	st.shared.f32 	[%r8+136], %f677;
	add.s32 	%r111, %r3, 35;
	mul.hi.u32 	%r643, %r111, 53024288;
	mul.lo.s32 	%r644, %r643, 81;
	sub.s32 	%r112, %r111, %r644;
	add.s32 	%r645, %r112, -9;
	setp.gt.u32 	%p71, %r645, 62;
	mov.f32 	%f678, 0f00000000;
	@%p71 bra 	$L__BB0_108;
	mul.hi.u32 	%r646, %r30, 477218589;
	mul.lo.s32 	%r647, %r646, 9;
	sub.s32 	%r113, %r30, %r647;
	add.s32 	%r648, %r113, -1;
	setp.gt.u32 	%p72, %r648, 6;
	@%p72 bra 	$L__BB0_108;
	cvt.u16.u32 	%rs151, %r112;
	mul.lo.s16 	%rs152, %rs151, 57;
	shr.u16 	%rs153, %rs152, 9;
	mul.lo.s16 	%rs154, %rs153, 7;
	cvt.u32.u16 	%r650, %rs154;
	and.b32  	%r651, %r650, 255;
	mad.lo.s32 	%r652, %r6, 1568, %r113;
	mad.lo.s32 	%r653, %r643, 49, %r652;
	add.s32 	%r654, %r653, %r651;
	add.s32 	%r655, %r654, -8;
	mul.wide.u32 	%rd76, %r655, 4;
	add.s64 	%rd77, %rd1, %rd76;
	ld.global.nc.f32 	%f678, [%rd77];
$L__BB0_108:
	st.shared.f32 	[%r8+140], %f678;
	add.s32 	%r114, %r3, 36;
	mul.hi.u32 	%r656, %r114, 53024288;
	mul.lo.s32 	%r657, %r656, 81;
	sub.s32 	%r115, %r114, %r657;
	add.s32 	%r658, %r115, -9;
	setp.gt.u32 	%p73, %r658, 62;
	mov.f32 	%f679, 0f00000000;
	@%p73 bra 	$L__BB0_111;
	mul.hi.u32 	%r659, %r3, 477218589;
	mul.lo.s32 	%r660, %r659, 9;
	sub.s32 	%r116, %r3, %r660;
	add.s32 	%r661, %r116, -1;
	setp.gt.u32 	%p74, %r661, 6;
	@%p74 bra 	$L__BB0_111;
	cvt.u16.u32 	%rs155, %r115;
	mul.lo.s16 	%rs156, %rs155, 57;
	shr.u16 	%rs157, %rs156, 9;
	mul.lo.s16 	%rs158, %rs157, 7;
	cvt.u32.u16 	%r663, %rs158;
	and.b32  	%r664, %r663, 255;
	mad.lo.s32 	%r665, %r6, 1568, %r116;
	mad.lo.s32 	%r666, %r656, 49, %r665;
	add.s32 	%r667, %r666, %r664;
	add.s32 	%r668, %r667, -8;
	mul.wide.u32 	%rd78, %r668, 4;
	add.s64 	%rd79, %rd1, %rd78;
	ld.global.nc.f32 	%f679, [%rd79];
$L__BB0_111:
	st.shared.f32 	[%r8+144], %f679;
	add.s32 	%r117, %r3, 37;
	mul.hi.u32 	%r669, %r117, 53024288;
	mul.lo.s32 	%r670, %r669, 81;
	sub.s32 	%r118, %r117, %r670;
	add.s32 	%r671, %r118, -9;
	setp.gt.u32 	%p75, %r671, 62;
	mov.f32 	%f680, 0f00000000;
	@%p75 bra 	$L__BB0_114;
	mul.hi.u32 	%r672, %r9, 477218589;
	mul.lo.s32 	%r673, %r672, 9;
	sub.s32 	%r119, %r9, %r673;
	add.s32 	%r674, %r119, -1;
	setp.gt.u32 	%p76, %r674, 6;
	@%p76 bra 	$L__BB0_114;
	cvt.u16.u32 	%rs159, %r118;
	mul.lo.s16 	%rs160, %rs159, 57;
	shr.u16 	%rs161, %rs160, 9;
	mul.lo.s16 	%rs162, %rs161, 7;
	cvt.u32.u16 	%r676, %rs162;
	and.b32  	%r677, %r676, 255;
	mad.lo.s32 	%r678, %r6, 1568, %r119;
	mad.lo.s32 	%r679, %r669, 49, %r678;
	add.s32 	%r680, %r679, %r677;
	add.s32 	%r681, %r680, -8;
	mul.wide.u32 	%rd80, %r681, 4;
	add.s64 	%rd81, %rd1, %rd80;
	ld.global.nc.f32 	%f680, [%rd81];
$L__BB0_114:
	st.shared.f32 	[%r8+148], %f680;
	add.s32 	%r120, %r3, 38;
	mul.hi.u32 	%r682, %r120, 53024288;
	mul.lo.s32 	%r683, %r682, 81;
	sub.s32 	%r121, %r120, %r683;
	add.s32 	%r684, %r121, -9;
	setp.gt.u32 	%p77, %r684, 62;
	mov.f32 	%f681, 0f00000000;
	@%p77 bra 	$L__BB0_117;
	mul.hi.u32 	%r685, %r12, 477218589;
	mul.lo.s32 	%r686, %r685, 9;
	sub.s32 	%r122, %r12, %r686;
	add.s32 	%r687, %r122, -1;
	setp.gt.u32 	%p78, %r687, 6;
	@%p78 bra 	$L__BB0_117;
	cvt.u16.u32 	%rs163, %r121;
	mul.lo.s16 	%rs164, %rs163, 57;
	shr.u16 	%rs165, %rs164, 9;
	mul.lo.s16 	%rs166, %rs165, 7;
	cvt.u32.u16 	%r689, %rs166;
	and.b32  	%r690, %r689, 255;
	mad.lo.s32 	%r691, %r6, 1568, %r122;
	mad.lo.s32 	%r692, %r682, 49, %r691;
	add.s32 	%r693, %r692, %r690;
	add.s32 	%r694, %r693, -8;
	mul.wide.u32 	%rd82, %r694, 4;
	add.s64 	%rd83, %rd1, %rd82;
	ld.global.nc.f32 	%f681, [%rd83];
$L__BB0_117:
	st.shared.f32 	[%r8+152], %f681;
	add.s32 	%r123, %r3, 39;
	mul.hi.u32 	%r695, %r123, 53024288;
	mul.lo.s32 	%r696, %r695, 81;
	sub.s32 	%r124, %r123, %r696;
	add.s32 	%r697, %r124, -9;
	setp.gt.u32 	%p79, %r697, 62;
	mov.f32 	%f682, 0f00000000;
	@%p79 bra 	$L__BB0_120;
	mul.hi.u32 	%r698, %r15, 477218589;
	mul.lo.s32 	%r699, %r698, 9;
	sub.s32 	%r125, %r15, %r699;
	add.s32 	%r700, %r125, -1;
	setp.gt.u32 	%p80, %r700, 6;
	@%p80 bra 	$L__BB0_120;
	cvt.u16.u32 	%rs167, %r124;
	mul.lo.s16 	%rs168, %rs167, 57;
	shr.u16 	%rs169, %rs168, 9;
	mul.lo.s16 	%rs170, %rs169, 7;
	cvt.u32.u16 	%r702, %rs170;
	and.b32  	%r703, %r702, 255;
	mad.lo.s32 	%r704, %r6, 1568, %r125;
	mad.lo.s32 	%r705, %r695, 49, %r704;
	add.s32 	%r706, %r705, %r703;
	add.s32 	%r707, %r706, -8;
	mul.wide.u32 	%rd84, %r707, 4;
	add.s64 	%rd85, %rd1, %rd84;
	ld.global.nc.f32 	%f682, [%rd85];
$L__BB0_120:
	st.shared.f32 	[%r8+156], %f682;
	add.s32 	%r126, %r3, 40;
	mul.hi.u32 	%r708, %r126, 53024288;
	mul.lo.s32 	%r709, %r708, 81;
	sub.s32 	%r127, %r126, %r709;
	add.s32 	%r710, %r127, -9;
	setp.gt.u32 	%p81, %r710, 62;
	mov.f32 	%f683, 0f00000000;
	@%p81 bra 	$L__BB0_123;
	mul.hi.u32 	%r711, %r18, 477218589;
	mul.lo.s32 	%r712, %r711, 9;
	sub.s32 	%r128, %r18, %r712;
	add.s32 	%r713, %r128, -1;
	setp.gt.u32 	%p82, %r713, 6;
	@%p82 bra 	$L__BB0_123;
	cvt.u16.u32 	%rs171, %r127;
	mul.lo.s16 	%rs172, %rs171, 57;
	shr.u16 	%rs173, %rs172, 9;
	mul.lo.s16 	%rs174, %rs173, 7;
	cvt.u32.u16 	%r715, %rs174;
	and.b32  	%r716, %r715, 255;
	mad.lo.s32 	%r717, %r6, 1568, %r128;
	mad.lo.s32 	%r718, %r708, 49, %r717;
	add.s32 	%r719, %r718, %r716;
	add.s32 	%r720, %r719, -8;
	mul.wide.u32 	%rd86, %r720, 4;
	add.s64 	%rd87, %rd1, %rd86;
	ld.global.nc.f32 	%f683, [%rd87];
$L__BB0_123:
	st.shared.f32 	[%r8+160], %f683;
	add.s32 	%r129, %r3, 41;
	mul.hi.u32 	%r721, %r129, 53024288;
	mul.lo.s32 	%r722, %r721, 81;
	sub.s32 	%r130, %r129, %r722;
	add.s32 	%r723, %r130, -9;
	setp.gt.u32 	%p83, %r723, 62;
	mov.f32 	%f684, 0f00000000;
	@%p83 bra 	$L__BB0_126;
	mul.hi.u32 	%r724, %r21, 477218589;
	mul.lo.s32 	%r725, %r724, 9;
	sub.s32 	%r131, %r21, %r725;
	add.s32 	%r726, %r131, -1;
	setp.gt.u32 	%p84, %r726, 6;
	@%p84 bra 	$L__BB0_126;
	cvt.u16.u32 	%rs175, %r130;
	mul.lo.s16 	%rs176, %rs175, 57;
	shr.u16 	%rs177, %rs176, 9;
	mul.lo.s16 	%rs178, %rs177, 7;
	cvt.u32.u16 	%r728, %rs178;
	and.b32  	%r729, %r728, 255;
	mad.lo.s32 	%r730, %r6, 1568, %r131;
	mad.lo.s32 	%r731, %r721, 49, %r730;
	add.s32 	%r732, %r731, %r729;
	add.s32 	%r733, %r732, -8;
	mul.wide.u32 	%rd88, %r733, 4;
	add.s64 	%rd89, %rd1, %rd88;
	ld.global.nc.f32 	%f684, [%rd89];
$L__BB0_126:
	st.shared.f32 	[%r8+164], %f684;
	add.s32 	%r132, %r3, 42;
	mul.hi.u32 	%r734, %r132, 53024288;
	mul.lo.s32 	%r735, %r734, 81;
	sub.s32 	%r133, %r132, %r735;
	add.s32 	%r736, %r133, -9;
	setp.gt.u32 	%p85, %r736, 62;
	mov.f32 	%f685, 0f00000000;
	@%p85 bra 	$L__BB0_129;
	mul.hi.u32 	%r737, %r24, 477218589;
	mul.lo.s32 	%r738, %r737, 9;
	sub.s32 	%r134, %r24, %r738;
	add.s32 	%r739, %r134, -1;
	setp.gt.u32 	%p86, %r739, 6;
	@%p86 bra 	$L__BB0_129;
	cvt.u16.u32 	%rs179, %r133;
	mul.lo.s16 	%rs180, %rs179, 57;
	shr.u16 	%rs181, %rs180, 9;
	mul.lo.s16 	%rs182, %rs181, 7;
	cvt.u32.u16 	%r741, %rs182;
	and.b32  	%r742, %r741, 255;
	mad.lo.s32 	%r743, %r6, 1568, %r134;
	mad.lo.s32 	%r744, %r734, 49, %r743;
	add.s32 	%r745, %r744, %r742;
	add.s32 	%r746, %r745, -8;
	mul.wide.u32 	%rd90, %r746, 4;
	add.s64 	%rd91, %rd1, %rd90;
	ld.global.nc.f32 	%f685, [%rd91];
$L__BB0_129:
	st.shared.f32 	[%r8+168], %f685;
	add.s32 	%r135, %r3, 43;
	mul.hi.u32 	%r747, %r135, 53024288;
	mul.lo.s32 	%r748, %r747, 81;
	sub.s32 	%r136, %r135, %r748;
	add.s32 	%r749, %r136, -9;
	setp.gt.u32 	%p87, %r749, 62;
	mov.f32 	%f686, 0f00000000;
	@%p87 bra 	$L__BB0_132;
	mul.hi.u32 	%r750, %r27, 477218589;
	mul.lo.s32 	%r751, %r750, 9;
	sub.s32 	%r137, %r27, %r751;
	add.s32 	%r752, %r137, -1;
	setp.gt.u32 	%p88, %r752, 6;
	@%p88 bra 	$L__BB0_132;
	cvt.u16.u32 	%rs183, %r136;
	mul.lo.s16 	%rs184, %rs183, 57;
	shr.u16 	%rs185, %rs184, 9;
	mul.lo.s16 	%rs186, %rs185, 7;
	cvt.u32.u16 	%r754, %rs186;
	and.b32  	%r755, %r754, 255;
	mad.lo.s32 	%r756, %r6, 1568, %r137;
	mad.lo.s32 	%r757, %r747, 49, %r756;
	add.s32 	%r758, %r757, %r755;
	add.s32 	%r759, %r758, -8;
	mul.wide.u32 	%rd92, %r759, 4;
	add.s64 	%rd93, %rd1, %rd92;
	ld.global.nc.f32 	%f686, [%rd93];
$L__BB0_132:
	st.shared.f32 	[%r8+172], %f686;
	add.s32 	%r138, %r3, 44;
	mul.hi.u32 	%r760, %r138, 53024288;
	mul.lo.s32 	%r761, %r760, 81;
	sub.s32 	%r139, %r138, %r761;
	add.s32 	%r762, %r139, -9;
	setp.gt.u32 	%p89, %r762, 62;
	mov.f32 	%f687, 0f00000000;
	@%p89 bra 	$L__BB0_135;
	mul.hi.u32 	%r763, %r30, 477218589;
	mul.lo.s32 	%r764, %r763, 9;
	sub.s32 	%r140, %r30, %r764;
	add.s32 	%r765, %r140, -1;
	setp.gt.u32 	%p90, %r765, 6;
	@%p90 bra 	$L__BB0_135;
	cvt.u16.u32 	%rs187, %r139;
	mul.lo.s16 	%rs188, %rs187, 57;
	shr.u16 	%rs189, %rs188, 9;
	mul.lo.s16 	%rs190, %rs189, 7;
	cvt.u32.u16 	%r767, %rs190;
	and.b32  	%r768, %r767, 255;
	mad.lo.s32 	%r769, %r6, 1568, %r140;
	mad.lo.s32 	%r770, %r760, 49, %r769;
	add.s32 	%r771, %r770, %r768;
	add.s32 	%r772, %r771, -8;
	mul.wide.u32 	%rd94, %r772, 4;
	add.s64 	%rd95, %rd1, %rd94;
	ld.global.nc.f32 	%f687, [%rd95];
$L__BB0_135:
	st.shared.f32 	[%r8+176], %f687;
	add.s32 	%r141, %r3, 45;
	mul.hi.u32 	%r773, %r141, 53024288;
	mul.lo.s32 	%r774, %r773, 81;
	sub.s32 	%r142, %r141, %r774;
	add.s32 	%r775, %r142, -9;
	setp.gt.u32 	%p91, %r775, 62;
	mov.f32 	%f688, 0f00000000;
	@%p91 bra 	$L__BB0_138;
	mul.hi.u32 	%r776, %r3, 477218589;
	mul.lo.s32 	%r777, %r776, 9;
	sub.s32 	%r143, %r3, %r777;
	add.s32 	%r778, %r143, -1;
	setp.gt.u32 	%p92, %r778, 6;
	@%p92 bra 	$L__BB0_138;
	cvt.u16.u32 	%rs191, %r142;
	mul.lo.s16 	%rs192, %rs191, 57;
	shr.u16 	%rs193, %rs192, 9;
	mul.lo.s16 	%rs194, %rs193, 7;
	cvt.u32.u16 	%r780, %rs194;
	and.b32  	%r781, %r780, 255;
	mad.lo.s32 	%r782, %r6, 1568, %r143;
	mad.lo.s32 	%r783, %r773, 49, %r782;
	add.s32 	%r784, %r783, %r781;
	add.s32 	%r785, %r784, -8;
	mul.wide.u32 	%rd96, %r785, 4;
	add.s64 	%rd97, %rd1, %rd96;
	ld.global.nc.f32 	%f688, [%rd97];
$L__BB0_138:
	st.shared.f32 	[%r8+180], %f688;
	add.s32 	%r144, %r3, 46;
	mul.hi.u32 	%r786, %r144, 53024288;
	mul.lo.s32 	%r787, %r786, 81;
	sub.s32 	%r145, %r144, %r787;
	add.s32 	%r788, %r145, -9;
	setp.gt.u32 	%p93, %r788, 62;
	mov.f32 	%f689, 0f00000000;
	@%p93 bra 	$L__BB0_141;
	mul.hi.u32 	%r789, %r9, 477218589;
	mul.lo.s32 	%r790, %r789, 9;
	sub.s32 	%r146, %r9, %r790;
	add.s32 	%r791, %r146, -1;
	setp.gt.u32 	%p94, %r791, 6;
	@%p94 bra 	$L__BB0_141;
	cvt.u16.u32 	%rs195, %r145;
	mul.lo.s16 	%rs196, %rs195, 57;
	shr.u16 	%rs197, %rs196, 9;
	mul.lo.s16 	%rs198, %rs197, 7;
	cvt.u32.u16 	%r793, %rs198;
	and.b32  	%r794, %r793, 255;
	mad.lo.s32 	%r795, %r6, 1568, %r146;
	mad.lo.s32 	%r796, %r786, 49, %r795;
	add.s32 	%r797, %r796, %r794;
	add.s32 	%r798, %r797, -8;
	mul.wide.u32 	%rd98, %r798, 4;
	add.s64 	%rd99, %rd1, %rd98;
	ld.global.nc.f32 	%f689, [%rd99];
$L__BB0_141:
	st.shared.f32 	[%r8+184], %f689;
	add.s32 	%r147, %r3, 47;
	mul.hi.u32 	%r799, %r147, 53024288;
	mul.lo.s32 	%r800, %r799, 81;
	sub.s32 	%r148, %r147, %r800;
	add.s32 	%r801, %r148, -9;
	setp.gt.u32 	%p95, %r801, 62;
	mov.f32 	%f690, 0f00000000;
	@%p95 bra 	$L__BB0_144;
	mul.hi.u32 	%r802, %r12, 477218589;
	mul.lo.s32 	%r803, %r802, 9;
	sub.s32 	%r149, %r12, %r803;
	add.s32 	%r804, %r149, -1;
	setp.gt.u32 	%p96, %r804, 6;
	@%p96 bra 	$L__BB0_144;
	cvt.u16.u32 	%rs199, %r148;
	mul.lo.s16 	%rs200, %rs199, 57;
	shr.u16 	%rs201, %rs200, 9;
	mul.lo.s16 	%rs202, %rs201, 7;
	cvt.u32.u16 	%r806, %rs202;
	and.b32  	%r807, %r806, 255;
	mad.lo.s32 	%r808, %r6, 1568, %r149;
	mad.lo.s32 	%r809, %r799, 49, %r808;
	add.s32 	%r810, %r809, %r807;
	add.s32 	%r811, %r810, -8;
	mul.wide.u32 	%rd100, %r811, 4;
	add.s64 	%rd101, %rd1, %rd100;
	ld.global.nc.f32 	%f690, [%rd101];
$L__BB0_144:
	st.shared.f32 	[%r8+188], %f690;
	shl.b32 	%r150, %r6, 5;
	add.s32 	%r151, %r3, 48;
	mul.hi.u32 	%r152, %r151, 53024288;
	add.s32 	%r812, %r150, %r152;
	setp.gt.u32 	%p97, %r812, 63;
	@%p97 bra 	$L__BB0_150;
	mul.hi.u32 	%r813, %r151, 477218589;
	mad.lo.s32 	%r814, %r6, 288, %r813;
	setp.gt.u32 	%p98, %r814, 575;
	setp.gt.u32 	%p99, %r7, 5135;
	or.pred  	%p100, %p98, %p99;
	setp.gt.u32 	%p101, %r3, 2543;
	or.pred  	%p102, %p100, %p101;
	mov.f32 	%f691, 0f00000000;
	@%p102 bra 	$L__BB0_150;
	cvt.u16.u32 	%rs203, %r151;
	mul.hi.u16 	%rs204, %rs203, 25891;
	shr.u16 	%rs205, %rs204, 5;
	mul.lo.s16 	%rs206, %rs205, 81;
	sub.s16 	%rs1, %rs203, %rs206;
	add.s16 	%rs207, %rs1, -9;
	setp.gt.u16 	%p103, %rs207, 62;
	@%p103 bra 	$L__BB0_149;
	cvt.u16.u32 	%rs208, %r15;
	mul.hi.u16 	%rs209, %rs208, -7281;
	shr.u16 	%rs210, %rs209, 3;
	mul.lo.s16 	%rs211, %rs210, 9;
	sub.s16 	%rs2, %rs208, %rs211;
	add.s16 	%rs212, %rs2, -1;
	setp.gt.u16 	%p104, %rs212, 6;
	@%p104 bra 	$L__BB0_149;
	cvt.u32.u16 	%r817, %rs2;
	mul.lo.s32 	%r818, %r152, 49;
	mul.lo.s16 	%rs213, %rs1, 57;
	shr.u16 	%rs214, %rs213, 9;
	mul.lo.s16 	%rs215, %rs214, 7;
	cvt.u32.u16 	%r819, %rs215;
	and.b32  	%r820, %r819, 255;
	mad.lo.s32 	%r821, %r6, 1568, %r818;
	add.s32 	%r822, %r821, %r817;
	add.s32 	%r823, %r822, %r820;
	add.s32 	%r824, %r823, -8;
	mul.wide.u32 	%rd102, %r824, 4;
	add.s64 	%rd103, %rd1, %rd102;
	ld.global.nc.f32 	%f691, [%rd103];
$L__BB0_149:
	st.shared.f32 	[%r8+192], %f691;
$L__BB0_150:
	add.s32 	%r153, %r3, 49;
	mul.hi.u32 	%r154, %r153, 53024288;
	add.s32 	%r825, %r150, %r154;
	setp.gt.u32 	%p105, %r825, 63;
	@%p105 bra 	$L__BB0_156;
	mul.hi.u32 	%r826, %r153, 477218589;
	mad.lo.s32 	%r827, %r6, 288, %r826;
	setp.gt.u32 	%p106, %r827, 575;
	setp.gt.u32 	%p107, %r7, 5134;
	or.pred  	%p108, %p106, %p107;
	setp.gt.u32 	%p109, %r3, 2542;
	or.pred  	%p110, %p108, %p109;
	mov.f32 	%f692, 0f00000000;
	@%p110 bra 	$L__BB0_156;
	cvt.u16.u32 	%rs216, %r153;
	mul.hi.u16 	%rs217, %rs216, 25891;
	shr.u16 	%rs218, %rs217, 5;
	mul.lo.s16 	%rs219, %rs218, 81;
	sub.s16 	%rs3, %rs216, %rs219;
	add.s16 	%rs220, %rs3, -9;
	setp.gt.u16 	%p111, %rs220, 62;
	@%p111 bra 	$L__BB0_155;
	cvt.u16.u32 	%rs221, %r18;
	mul.hi.u16 	%rs222, %rs221, -7281;
	shr.u16 	%rs223, %rs222, 3;
	mul.lo.s16 	%rs224, %rs223, 9;
	sub.s16 	%rs4, %rs221, %rs224;
	add.s16 	%rs225, %rs4, -1;
	setp.gt.u16 	%p112, %rs225, 6;
	@%p112 bra 	$L__BB0_155;
	cvt.u32.u16 	%r830, %rs4;
	mul.lo.s32 	%r831, %r154, 49;
	mul.lo.s16 	%rs226, %rs3, 57;
	shr.u16 	%rs227, %rs226, 9;
	mul.lo.s16 	%rs228, %rs227, 7;
	cvt.u32.u16 	%r832, %rs228;
	and.b32  	%r833, %r832, 255;
	mad.lo.s32 	%r834, %r6, 1568, %r831;
	add.s32 	%r835, %r834, %r830;
	add.s32 	%r836, %r835, %r833;
	add.s32 	%r837, %r836, -8;
	mul.wide.u32 	%rd104, %r837, 4;
	add.s64 	%rd105, %rd1, %rd104;
	ld.global.nc.f32 	%f692, [%rd105];
$L__BB0_155:
	st.shared.f32 	[%r8+196], %f692;
$L__BB0_156:
	add.s32 	%r155, %r3, 50;
	mul.hi.u32 	%r156, %r155, 53024288;
	add.s32 	%r838, %r150, %r156;
	setp.gt.u32 	%p113, %r838, 63;
	@%p113 bra 	$L__BB0_162;
	mul.hi.u32 	%r839, %r155, 477218589;
	mad.lo.s32 	%r840, %r6, 288, %r839;
	setp.gt.u32 	%p114, %r840, 575;
	setp.gt.u32 	%p115, %r7, 5133;
	or.pred  	%p116, %p114, %p115;
	setp.gt.u32 	%p117, %r3, 2541;
	or.pred  	%p118, %p116, %p117;
	mov.f32 	%f693, 0f00000000;
	@%p118 bra 	$L__BB0_162;
	cvt.u16.u32 	%rs229, %r155;
	mul.hi.u16 	%rs230, %rs229, 25891;
	shr.u16 	%rs231, %rs230, 5;
	mul.lo.s16 	%rs232, %rs231, 81;
	sub.s16 	%rs5, %rs229, %rs232;
	add.s16 	%rs233, %rs5, -9;
	setp.gt.u16 	%p119, %rs233, 62;
	@%p119 bra 	$L__BB0_161;
	cvt.u16.u32 	%rs234, %r21;
	mul.hi.u16 	%rs235, %rs234, -7281;
	shr.u16 	%rs236, %rs235, 3;
	mul.lo.s16 	%rs237, %rs236, 9;
	sub.s16 	%rs6, %rs234, %rs237;
	add.s16 	%rs238, %rs6, -1;
	setp.gt.u16 	%p120, %rs238, 6;
	@%p120 bra 	$L__BB0_161;
	cvt.u32.u16 	%r843, %rs6;
	mul.lo.s32 	%r844, %r156, 49;
	mul.lo.s16 	%rs239, %rs5, 57;
	shr.u16 	%rs240, %rs239, 9;
	mul.lo.s16 	%rs241, %rs240, 7;
	cvt.u32.u16 	%r845, %rs241;
	and.b32  	%r846, %r845, 255;
	mad.lo.s32 	%r847, %r6, 1568, %r844;
	add.s32 	%r848, %r847, %r843;
	add.s32 	%r849, %r848, %r846;
	add.s32 	%r850, %r849, -8;
	mul.wide.u32 	%rd106, %r850, 4;
	add.s64 	%rd107, %rd1, %rd106;
	ld.global.nc.f32 	%f693, [%rd107];
$L__BB0_161:
	st.shared.f32 	[%r8+200], %f693;
$L__BB0_162:
	add.s32 	%r157, %r3, 51;
	mul.hi.u32 	%r158, %r157, 53024288;
	add.s32 	%r851, %r150, %r158;
	setp.gt.u32 	%p121, %r851, 63;
	@%p121 bra 	$L__BB0_168;
	mul.hi.u32 	%r852, %r157, 477218589;
	mad.lo.s32 	%r853, %r6, 288, %r852;
	setp.gt.u32 	%p122, %r853, 575;
	setp.gt.u32 	%p123, %r7, 5132;
	or.pred  	%p124, %p122, %p123;
	setp.gt.u32 	%p125, %r3, 2540;
	or.pred  	%p126, %p124, %p125;
	mov.f32 	%f694, 0f00000000;
	@%p126 bra 	$L__BB0_168;
	cvt.u16.u32 	%rs242, %r157;
	mul.hi.u16 	%rs243, %rs242, 25891;
	shr.u16 	%rs244, %rs243, 5;
	mul.lo.s16 	%rs245, %rs244, 81;
	sub.s16 	%rs7, %rs242, %rs245;
	add.s16 	%rs246, %rs7, -9;
	setp.gt.u16 	%p127, %rs246, 62;
	@%p127 bra 	$L__BB0_167;
	cvt.u16.u32 	%rs247, %r24;
	mul.hi.u16 	%rs248, %rs247, -7281;
	shr.u16 	%rs249, %rs248, 3;
	mul.lo.s16 	%rs250, %rs249, 9;
	sub.s16 	%rs8, %rs247, %rs250;
	add.s16 	%rs251, %rs8, -1;
	setp.gt.u16 	%p128, %rs251, 6;
	@%p128 bra 	$L__BB0_167;
	cvt.u32.u16 	%r856, %rs8;
	mul.lo.s32 	%r857, %r158, 49;
	mul.lo.s16 	%rs252, %rs7, 57;
	shr.u16 	%rs253, %rs252, 9;
	mul.lo.s16 	%rs254, %rs253, 7;
	cvt.u32.u16 	%r858, %rs254;
	and.b32  	%r859, %r858, 255;
	mad.lo.s32 	%r860, %r6, 1568, %r857;
	add.s32 	%r861, %r860, %r856;
	add.s32 	%r862, %r861, %r859;
	add.s32 	%r863, %r862, -8;
	mul.wide.u32 	%rd108, %r863, 4;
	add.s64 	%rd109, %rd1, %rd108;
	ld.global.nc.f32 	%f694, [%rd109];
$L__BB0_167:
	st.shared.f32 	[%r8+204], %f694;
$L__BB0_168:
	add.s32 	%r159, %r3, 52;
	mul.hi.u32 	%r160, %r159, 53024288;
	add.s32 	%r864, %r150, %r160;
	setp.gt.u32 	%p129, %r864, 63;
	@%p129 bra 	$L__BB0_174;
	mul.hi.u32 	%r865, %r159, 477218589;
	mad.lo.s32 	%r866, %r6, 288, %r865;
	setp.gt.u32 	%p130, %r866, 575;
	setp.gt.u32 	%p131, %r7, 5131;
	or.pred  	%p132, %p130, %p131;
	setp.gt.u32 	%p133, %r3, 2539;
	or.pred  	%p134, %p132, %p133;
	mov.f32 	%f695, 0f00000000;
	@%p134 bra 	$L__BB0_174;
	cvt.u16.u32 	%rs255, %r159;
	mul.hi.u16 	%rs256, %rs255, 25891;
	shr.u16 	%rs257, %rs256, 5;
	mul.lo.s16 	%rs258, %rs257, 81;
	sub.s16 	%rs9, %rs255, %rs258;
	add.s16 	%rs259, %rs9, -9;
	setp.gt.u16 	%p135, %rs259, 62;
	@%p135 bra 	$L__BB0_173;
	cvt.u16.u32 	%rs260, %r27;
	mul.hi.u16 	%rs261, %rs260, -7281;
	shr.u16 	%rs262, %rs261, 3;
	mul.lo.s16 	%rs263, %rs262, 9;
	sub.s16 	%rs10, %rs260, %rs263;
	add.s16 	%rs264, %rs10, -1;
	setp.gt.u16 	%p136, %rs264, 6;
	@%p136 bra 	$L__BB0_173;
	cvt.u32.u16 	%r869, %rs10;
	mul.lo.s32 	%r870, %r160, 49;
	mul.lo.s16 	%rs265, %rs9, 57;
	shr.u16 	%rs266, %rs265, 9;
	mul.lo.s16 	%rs267, %rs266, 7;
	cvt.u32.u16 	%r871, %rs267;
	and.b32  	%r872, %r871, 255;
	mad.lo.s32 	%r873, %r6, 1568, %r870;
	add.s32 	%r874, %r873, %r869;
	add.s32 	%r875, %r874, %r872;
	add.s32 	%r876, %r875, -8;
	mul.wide.u32 	%rd110, %r876, 4;
	add.s64 	%rd111, %rd1, %rd110;
	ld.global.nc.f32 	%f695, [%rd111];
$L__BB0_173:
	st.shared.f32 	[%r8+208], %f695;
$L__BB0_174:
	mov.u32 	%r161, %ctaid.z;
	mul.lo.s32 	%r162, %r6, 2304;
	mul.lo.s32 	%r163, %r1, 330;
	mul.lo.s32 	%r164, %r2, 48;
	add.s32 	%r877, %r162, %r163;
	add.s32 	%r165, %r877, %r164;
	mad.lo.s32 	%r878, %r161, 4608, %r165;
	cvta.to.global.u64 	%rd112, %rd3;
	mul.wide.u32 	%rd113, %r878, 4;
	add.s64 	%rd2, %rd112, %rd113;
	ld.global.nc.f32 	%f221, [%rd2];
	shl.b32 	%r879, %r165, 2;
	mov.u32 	%r880, _ZZ24default_function_kernel0E13kernel_shared;
	add.s32 	%r166, %r880, %r879;
	st.shared.f32 	[%r166], %f221;
	ld.global.nc.f32 	%f222, [%rd2+4];
	st.shared.f32 	[%r166+4], %f222;
	ld.global.nc.f32 	%f223, [%rd2+8];
	st.shared.f32 	[%r166+8], %f223;
	ld.global.nc.f32 	%f224, [%rd2+12];
	st.shared.f32 	[%r166+12], %f224;
	ld.global.nc.f32 	%f225, [%rd2+16];
	st.shared.f32 	[%r166+16], %f225;
	ld.global.nc.f32 	%f226, [%rd2+20];
	st.shared.f32 	[%r166+20], %f226;
	ld.global.nc.f32 	%f227, [%rd2+24];
	st.shared.f32 	[%r166+24], %f227;
	ld.global.nc.f32 	%f228, [%rd2+28];
	st.shared.f32 	[%r166+28], %f228;
	ld.global.nc.f32 	%f229, [%rd2+32];
	st.shared.f32 	[%r166+32], %f229;
	ld.global.nc.f32 	%f230, [%rd2+36];
	st.shared.f32 	[%r166+36], %f230;
	ld.global.nc.f32 	%f231, [%rd2+40];
	st.shared.f32 	[%r166+40], %f231;
	ld.global.nc.f32 	%f232, [%rd2+44];
	st.shared.f32 	[%r166+44], %f232;
	ld.global.nc.f32 	%f233, [%rd2+48];
	st.shared.f32 	[%r166+48], %f233;
	ld.global.nc.f32 	%f234, [%rd2+52];
	st.shared.f32 	[%r166+52], %f234;
	ld.global.nc.f32 	%f235, [%rd2+56];
	st.shared.f32 	[%r166+56], %f235;
	ld.global.nc.f32 	%f236, [%rd2+60];
	st.shared.f32 	[%r166+60], %f236;
	ld.global.nc.f32 	%f237, [%rd2+64];
	st.shared.f32 	[%r166+64], %f237;
	ld.global.nc.f32 	%f238, [%rd2+68];
	st.shared.f32 	[%r166+68], %f238;
	ld.global.nc.f32 	%f239, [%rd2+72];
	st.shared.f32 	[%r166+72], %f239;
	ld.global.nc.f32 	%f240, [%rd2+76];
	st.shared.f32 	[%r166+76], %f240;
	ld.global.nc.f32 	%f241, [%rd2+80];
	st.shared.f32 	[%r166+80], %f241;
	ld.global.nc.f32 	%f242, [%rd2+84];
	st.shared.f32 	[%r166+84], %f242;
	ld.global.nc.f32 	%f243, [%rd2+88];
	st.shared.f32 	[%r166+88], %f243;
	ld.global.nc.f32 	%f244, [%rd2+92];
	st.shared.f32 	[%r166+92], %f244;
	ld.global.nc.f32 	%f245, [%rd2+96];
	st.shared.f32 	[%r166+96], %f245;
	ld.global.nc.f32 	%f246, [%rd2+100];
	st.shared.f32 	[%r166+100], %f246;
	ld.global.nc.f32 	%f247, [%rd2+104];
	st.shared.f32 	[%r166+104], %f247;
	ld.global.nc.f32 	%f248, [%rd2+108];
	st.shared.f32 	[%r166+108], %f248;
	ld.global.nc.f32 	%f249, [%rd2+112];
	st.shared.f32 	[%r166+112], %f249;
	ld.global.nc.f32 	%f250, [%rd2+116];
	st.shared.f32 	[%r166+116], %f250;
	ld.global.nc.f32 	%f251, [%rd2+120];
	st.shared.f32 	[%r166+120], %f251;
	ld.global.nc.f32 	%f252, [%rd2+124];
	st.shared.f32 	[%r166+124], %f252;
	ld.global.nc.f32 	%f253, [%rd2+128];
	st.shared.f32 	[%r166+128], %f253;
	ld.global.nc.f32 	%f254, [%rd2+132];
	st.shared.f32 	[%r166+132], %f254;
	ld.global.nc.f32 	%f255, [%rd2+136];
	st.shared.f32 	[%r166+136], %f255;
	ld.global.nc.f32 	%f256, [%rd2+140];
	st.shared.f32 	[%r166+140], %f256;
	shl.b32 	%r167, %r6, 2;
	shl.b32 	%r881, %r2, 4;
	mad.lo.s32 	%r168, %r1, 110, %r881;
	add.s32 	%r882, %r168, 12;
	mul.hi.u32 	%r883, %r882, 22369622;
	add.s32 	%r169, %r167, %r883;
	setp.gt.u32 	%p137, %r169, 7;
	@%p137 bra 	$L__BB0_185;
	shl.b32 	%r884, %r6, 8;
	mul.hi.u32 	%r885, %r168, 1431655766;
	add.s32 	%r886, %r884, %r885;
	setp.gt.u32 	%p138, %r886, 507;
	@%p138 bra 	$L__BB0_185;
	mad.lo.s32 	%r170, %r6, 768, %r168;
	setp.gt.u32 	%p139, %r170, 1523;
	setp.gt.u32 	%p140, %r165, 4571;
	or.pred  	%p141, %p139, %p140;
	add.s32 	%r888, %r163, %r164;
	setp.gt.u32 	%p142, %r888, 2267;
	or.pred  	%p143, %p141, %p142;
	@%p143 bra 	$L__BB0_179;
	shl.b32 	%r889, %r161, 3;
	add.s32 	%r890, %r169, %r889;
	setp.gt.u32 	%p144, %r890, 31;
	@%p144 bra 	$L__BB0_179;
	ld.global.nc.f32 	%f257, [%rd2+144];
	st.shared.f32 	[%r166+144], %f257;
$L__BB0_179:
	setp.gt.u32 	%p145, %r170, 1523;
	setp.gt.u32 	%p146, %r165, 4570;
	or.pred  	%p147, %p145, %p146;
	setp.gt.u32 	%p148, %r888, 2266;
	or.pred  	%p149, %p147, %p148;
	@%p149 bra 	$L__BB0_182;
	shl.b32 	%r892, %r161, 3;
	add.s32 	%r893, %r169, %r892;
	setp.gt.u32 	%p150, %r893, 31;
	@%p150 bra 	$L__BB0_182;
	ld.global.nc.f32 	%f258, [%rd2+148];
	st.shared.f32 	[%r166+148], %f258;
$L__BB0_182:
	setp.gt.u32 	%p151, %r170, 1523;
	setp.gt.u32 	%p152, %r165, 4569;
	or.pred  	%p153, %p151, %p152;
	setp.gt.u32 	%p154, %r888, 2265;
	or.pred  	%p155, %p153, %p154;
	@%p155 bra 	$L__BB0_185;
	shl.b32 	%r895, %r161, 3;
	add.s32 	%r896, %r169, %r895;
	setp.gt.u32 	%p156, %r896, 31;
	@%p156 bra 	$L__BB0_185;
	ld.global.nc.f32 	%f259, [%rd2+152];
	st.shared.f32 	[%r166+152], %f259;
$L__BB0_185:
	add.s32 	%r172, %r168, 13;
	mul.hi.u32 	%r897, %r172, 22369622;
	add.s32 	%r173, %r167, %r897;
	setp.gt.u32 	%p157, %r173, 7;
	@%p157 bra 	$L__BB0_196;
	shl.b32 	%r898, %r6, 8;
	mul.hi.u32 	%r899, %r172, 1431655766;
	add.s32 	%r900, %r898, %r899;
	setp.gt.u32 	%p158, %r900, 511;
	@%p158 bra 	$L__BB0_196;
	mad.lo.s32 	%r174, %r6, 768, %r168;
	setp.gt.u32 	%p159, %r174, 1522;
	setp.gt.u32 	%p160, %r165, 4568;
	or.pred  	%p161, %p159, %p160;
	add.s32 	%r902, %r163, %r164;
	setp.gt.u32 	%p162, %r902, 2264;
	or.pred  	%p163, %p161, %p162;
	@%p163 bra 	$L__BB0_190;
	shl.b32 	%r903, %r161, 3;
	add.s32 	%r904, %r173, %r903;
	setp.gt.u32 	%p164, %r904, 31;
	@%p164 bra 	$L__BB0_190;
	ld.global.nc.f32 	%f260, [%rd2+156];
	st.shared.f32 	[%r166+156], %f260;
$L__BB0_190:
	setp.gt.u32 	%p165, %r174, 1522;
	setp.gt.u32 	%p166, %r165, 4567;
	or.pred  	%p167, %p165, %p166;
	setp.gt.u32 	%p168, %r902, 2263;
	or.pred  	%p169, %p167, %p168;
	@%p169 bra 	$L__BB0_193;
	shl.b32 	%r906, %r161, 3;
	add.s32 	%r907, %r173, %r906;
	setp.gt.u32 	%p170, %r907, 31;
	@%p170 bra 	$L__BB0_193;
	ld.global.nc.f32 	%f261, [%rd2+160];
	st.shared.f32 	[%r166+160], %f261;
$L__BB0_193:
	setp.gt.u32 	%p171, %r174, 1522;
	setp.gt.u32 	%p172, %r165, 4566;
	or.pred  	%p173, %p171, %p172;
	setp.gt.u32 	%p174, %r902, 2262;
	or.pred  	%p175, %p173, %p174;
	@%p175 bra 	$L__BB0_196;
	shl.b32 	%r909, %r161, 3;
	add.s32 	%r910, %r173, %r909;
	setp.gt.u32 	%p176, %r910, 31;
	@%p176 bra 	$L__BB0_196;
	ld.global.nc.f32 	%f262, [%rd2+164];
	st.shared.f32 	[%r166+164], %f262;
$L__BB0_196:
	add.s32 	%r176, %r168, 14;
	mul.hi.u32 	%r911, %r176, 22369622;
	add.s32 	%r912, %r167, %r911;
	setp.gt.u32 	%p177, %r912, 7;
	@%p177 bra 	$L__BB0_207;
	shl.b32 	%r913, %r6, 8;
	mul.hi.u32 	%r914, %r176, 1431655766;
	add.s32 	%r915, %r913, %r914;
	setp.gt.u32 	%p178, %r915, 511;
	@%p178 bra 	$L__BB0_207;
	mad.lo.s32 	%r177, %r6, 768, %r168;
	setp.gt.u32 	%p179, %r177, 1521;
	setp.gt.u32 	%p180, %r165, 4565;
	or.pred  	%p181, %p179, %p180;
	@%p181 bra 	$L__BB0_201;
	add.s32 	%r917, %r163, %r164;
	setp.gt.u32 	%p182, %r917, 2261;
	setp.gt.u32 	%p183, %r2, 5;
	or.pred  	%p184, %p183, %p182;
	@%p184 bra 	$L__BB0_201;
	ld.global.nc.f32 	%f263, [%rd2+168];
	st.shared.f32 	[%r166+168], %f263;
$L__BB0_201:
	setp.gt.u32 	%p185, %r177, 1521;
	setp.gt.u32 	%p186, %r165, 4564;
	or.pred  	%p187, %p185, %p186;
	@%p187 bra 	$L__BB0_204;
	add.s32 	%r919, %r163, %r164;
	setp.gt.u32 	%p188, %r919, 2260;
	setp.gt.u32 	%p189, %r2, 5;
	or.pred  	%p190, %p189, %p188;
	@%p190 bra 	$L__BB0_204;
	ld.global.nc.f32 	%f264, [%rd2+172];
	st.shared.f32 	[%r166+172], %f264;
$L__BB0_204:
	setp.gt.u32 	%p191, %r177, 1521;
	setp.gt.u32 	%p192, %r165, 4563;
	or.pred  	%p193, %p191, %p192;
	@%p193 bra 	$L__BB0_207;
	add.s32 	%r921, %r163, %r164;
	setp.gt.u32 	%p194, %r921, 2259;
	setp.gt.u32 	%p195, %r2, 5;
	or.pred  	%p196, %p195, %p194;
	@%p196 bra 	$L__BB0_207;
	ld.global.nc.f32 	%f265, [%rd2+176];
	st.shared.f32 	[%r166+176], %f265;
$L__BB0_207:
	add.s32 	%r922, %r168, 15;
	mul.hi.u32 	%r923, %r922, 22369622;
	add.s32 	%r924, %r167, %r923;
	setp.gt.u32 	%p197, %r924, 7;
	@%p197 bra 	$L__BB0_218;
	shl.b32 	%r925, %r6, 8;
	mul.hi.u32 	%r926, %r168, 1431655766;
	add.s32 	%r927, %r925, %r926;
	setp.gt.u32 	%p198, %r927, 506;
	@%p198 bra 	$L__BB0_218;
	mad.lo.s32 	%r178, %r6, 768, %r168;
	setp.gt.u32 	%p199, %r178, 1520;
	setp.gt.u32 	%p200, %r165, 4562;
	or.pred  	%p201, %p199, %p200;
	@%p201 bra 	$L__BB0_212;
	add.s32 	%r929, %r163, %r164;
	setp.gt.u32 	%p202, %r929, 2258;
	setp.gt.u32 	%p203, %r2, 5;
	or.pred  	%p204, %p203, %p202;
	@%p204 bra 	$L__BB0_212;
	ld.global.nc.f32 	%f266, [%rd2+180];
	st.shared.f32 	[%r166+180], %f266;
$L__BB0_212:
	setp.gt.u32 	%p205, %r178, 1520;
	setp.gt.u32 	%p206, %r165, 4561;
	or.pred  	%p207, %p205, %p206;
	@%p207 bra 	$L__BB0_215;
	add.s32 	%r931, %r163, %r164;
	setp.gt.u32 	%p208, %r931, 2257;
	setp.gt.u32 	%p209, %r2, 5;
	or.pred  	%p210, %p209, %p208;
	@%p210 bra 	$L__BB0_215;
	ld.global.nc.f32 	%f267, [%rd2+184];
	st.shared.f32 	[%r166+184], %f267;
$L__BB0_215:
	setp.gt.u32 	%p211, %r178, 1520;
	setp.gt.u32 	%p212, %r165, 4560;
	or.pred  	%p213, %p211, %p212;
	@%p213 bra 	$L__BB0_218;
	add.s32 	%r933, %r163, %r164;
	setp.gt.u32 	%p214, %r933, 2256;
	setp.gt.u32 	%p215, %r2, 5;
	or.pred  	%p216, %p215, %p214;
	@%p216 bra 	$L__BB0_218;
	ld.global.nc.f32 	%f268, [%rd2+188];
	st.shared.f32 	[%r166+188], %f268;
$L__BB0_218:
	bar.sync 	0;
	add.s32 	%r936, %r162, %r880;
	add.s32 	%r945, %r936, 9216;
	mov.f32 	%f696, 0f00000000;
	mov.b32 	%r946, 648;
	shl.b32 	%r937, %r2, 2;
	mad.lo.s32 	%r938, %r1, 36, %r937;
	add.s32 	%r940, %r200, %r938;
	mov.f32 	%f697, %f696;
	mov.f32 	%f698, %f696;
	mov.f32 	%f699, %f696;
$L__BB0_219:
	add.s32 	%r941, %r940, %r946;
	ld.shared.f32 	%f270, [%r941+-648];
	ld.shared.f32 	%f271, [%r941+-324];
	ld.shared.f32 	%f272, [%r941];
	ld.shared.f32 	%f273, [%r941+324];
	ld.shared.f32 	%f274, [%r945+-9216];
	ld.shared.f32 	%f275, [%r945+-4608];
	ld.shared.f32 	%f276, [%r945];
	ld.shared.f32 	%f277, [%r945+4608];
	ld.shared.f32 	%f278, [%r945+-9180];
	ld.shared.f32 	%f279, [%r945+-4572];
	ld.shared.f32 	%f280, [%r945+36];
	ld.shared.f32 	%f281, [%r945+4644];
	ld.shared.f32 	%f282, [%r945+-9144];
	ld.shared.f32 	%f283, [%r945+-4536];
	ld.shared.f32 	%f284, [%r945+72];
	ld.shared.f32 	%f285, [%r945+4680];
	ld.shared.f32 	%f286, [%r945+-9108];
	ld.shared.f32 	%f287, [%r945+-4500];
	ld.shared.f32 	%f288, [%r945+108];
	ld.shared.f32 	%f289, [%r945+4716];
	fma.rn.f32 	%f290, %f270, %f274, %f699;
	fma.rn.f32 	%f291, %f270, %f275, %f698;
	fma.rn.f32 	%f292, %f270, %f276, %f697;
	fma.rn.f32 	%f293, %f270, %f277, %f696;
	fma.rn.f32 	%f294, %f271, %f278, %f290;
	fma.rn.f32 	%f295, %f271, %f279, %f291;
	fma.rn.f32 	%f296, %f271, %f280, %f292;
	fma.rn.f32 	%f297, %f271, %f281, %f293;
	fma.rn.f32 	%f298, %f272, %f282, %f294;
	fma.rn.f32 	%f299, %f272, %f283, %f295;
	fma.rn.f32 	%f300, %f272, %f284, %f296;
	fma.rn.f32 	%f301, %f272, %f285, %f297;
	fma.rn.f32 	%f302, %f273, %f286, %f298;
	fma.rn.f32 	%f303, %f273, %f287, %f299;
	fma.rn.f32 	%f304, %f273, %f288, %f300;
	fma.rn.f32 	%f305, %f273, %f289, %f301;
	ld.shared.f32 	%f306, [%r941+-644];
	ld.shared.f32 	%f307, [%r941+-320];
	ld.shared.f32 	%f308, [%r941+4];
	ld.shared.f32 	%f309, [%r941+328];
	ld.shared.f32 	%f310, [%r945+-9212];
	ld.shared.f32 	%f311, [%r945+-4604];
	ld.shared.f32 	%f312, [%r945+4];
	ld.shared.f32 	%f313, [%r945+4612];
	ld.shared.f32 	%f314, [%r945+-9176];
	ld.shared.f32 	%f315, [%r945+-4568];
	ld.shared.f32 	%f316, [%r945+40];
	ld.shared.f32 	%f317, [%r945+4648];
	ld.shared.f32 	%f318, [%r945+-9140];
	ld.shared.f32 	%f319, [%r945+-4532];
	ld.shared.f32 	%f320, [%r945+76];
	ld.shared.f32 	%f321, [%r945+4684];
	ld.shared.f32 	%f322, [%r945+-9104];
	ld.shared.f32 	%f323, [%r945+-4496];
	ld.shared.f32 	%f324, [%r945+112];
	ld.shared.f32 	%f325, [%r945+4720];
	fma.rn.f32 	%f326, %f306, %f310, %f302;
	fma.rn.f32 	%f327, %f306, %f311, %f303;
	fma.rn.f32 	%f328, %f306, %f312, %f304;
	fma.rn.f32 	%f329, %f306, %f313, %f305;
	fma.rn.f32 	%f330, %f307, %f314, %f326;
	fma.rn.f32 	%f331, %f307, %f315, %f327;
	fma.rn.f32 	%f332, %f307, %f316, %f328;
	fma.rn.f32 	%f333, %f307, %f317, %f329;
	fma.rn.f32 	%f334, %f308, %f318, %f330;
	fma.rn.f32 	%f335, %f308, %f319, %f331;
	fma.rn.f32 	%f336, %f308, %f320, %f332;
	fma.rn.f32 	%f337, %f308, %f321, %f333;
	fma.rn.f32 	%f338, %f309, %f322, %f334;
	fma.rn.f32 	%f339, %f309, %f323, %f335;
	fma.rn.f32 	%f340, %f309, %f324, %f336;
	fma.rn.f32 	%f341, %f309, %f325, %f337;
	ld.shared.f32 	%f342, [%r941+-640];
	ld.shared.f32 	%f343, [%r941+-316];
	ld.shared.f32 	%f344, [%r941+8];
	ld.shared.f32 	%f345, [%r941+332];
	ld.shared.f32 	%f346, [%r945+-9208];
	ld.shared.f32 	%f347, [%r945+-4600];
	ld.shared.f32 	%f348, [%r945+8];
	ld.shared.f32 	%f349, [%r945+4616];
	ld.shared.f32 	%f350, [%r945+-9172];
	ld.shared.f32 	%f351, [%r945+-4564];
	ld.shared.f32 	%f352, [%r945+44];
	ld.shared.f32 	%f353, [%r945+4652];
	ld.shared.f32 	%f354, [%r945+-9136];
	ld.shared.f32 	%f355, [%r945+-4528];
	ld.shared.f32 	%f356, [%r945+80];
	ld.shared.f32 	%f357, [%r945+4688];
	ld.shared.f32 	%f358, [%r945+-9100];
	ld.shared.f32 	%f359, [%r945+-4492];
	ld.shared.f32 	%f360, [%r945+116];
	ld.shared.f32 	%f361, [%r945+4724];
	fma.rn.f32 	%f362, %f342, %f346, %f338;
	fma.rn.f32 	%f363, %f342, %f347, %f339;
	fma.rn.f32 	%f364, %f342, %f348, %f340;
	fma.rn.f32 	%f365, %f342, %f349, %f341;
	fma.rn.f32 	%f366, %f343, %f350, %f362;
	fma.rn.f32 	%f367, %f343, %f351, %f363;
	fma.rn.f32 	%f368, %f343, %f352, %f364;
	fma.rn.f32 	%f369, %f343, %f353, %f365;
	fma.rn.f32 	%f370, %f344, %f354, %f366;
	fma.rn.f32 	%f371, %f344, %f355, %f367;
	fma.rn.f32 	%f372, %f344, %f356, %f368;
	fma.rn.f32 	%f373, %f344, %f357, %f369;
	fma.rn.f32 	%f374, %f345, %f358, %f370;
	fma.rn.f32 	%f375, %f345, %f359, %f371;
	fma.rn.f32 	%f376, %f345, %f360, %f372;
	fma.rn.f32 	%f377, %f345, %f361, %f373;
	ld.shared.f32 	%f378, [%r941+-612];
	ld.shared.f32 	%f379, [%r941+-288];
	ld.shared.f32 	%f380, [%r941+36];
	ld.shared.f32 	%f381, [%r941+360];
	ld.shared.f32 	%f382, [%r945+-9204];
	ld.shared.f32 	%f383, [%r945+-4596];
	ld.shared.f32 	%f384, [%r945+12];
	ld.shared.f32 	%f385, [%r945+4620];
	ld.shared.f32 	%f386, [%r945+-9168];
	ld.shared.f32 	%f387, [%r945+-4560];
	ld.shared.f32 	%f388, [%r945+48];
	ld.shared.f32 	%f389, [%r945+4656];
	ld.shared.f32 	%f390, [%r945+-9132];
	ld.shared.f32 	%f391, [%r945+-4524];
	ld.shared.f32 	%f392, [%r945+84];
	ld.shared.f32 	%f393, [%r945+4692];
	ld.shared.f32 	%f394, [%r945+-9096];
	ld.shared.f32 	%f395, [%r945+-4488];
	ld.shared.f32 	%f396, [%r945+120];
	ld.shared.f32 	%f397, [%r945+4728];
	fma.rn.f32 	%f398, %f378, %f382, %f374;
	fma.rn.f32 	%f399, %f378, %f383, %f375;
	fma.rn.f32 	%f400, %f378, %f384, %f376;
	fma.rn.f32 	%f401, %f378, %f385, %f377;
	fma.rn.f32 	%f402, %f379, %f386, %f398;
	fma.rn.f32 	%f403, %f379, %f387, %f399;
	fma.rn.f32 	%f404, %f379, %f388, %f400;
	fma.rn.f32 	%f405, %f379, %f389, %f401;
	fma.rn.f32 	%f406, %f380, %f390, %f402;
	fma.rn.f32 	%f407, %f380, %f391, %f403;
	fma.rn.f32 	%f408, %f380, %f392, %f404;
	fma.rn.f32 	%f409, %f380, %f393, %f405;
	fma.rn.f32 	%f410, %f381, %f394, %f406;
	fma.rn.f32 	%f411, %f381, %f395, %f407;
	fma.rn.f32 	%f412, %f381, %f396, %f408;
	fma.rn.f32 	%f413, %f381, %f397, %f409;
	ld.shared.f32 	%f414, [%r941+-608];
	ld.shared.f32 	%f415, [%r941+-284];
	ld.shared.f32 	%f416, [%r941+40];
	ld.shared.f32 	%f417, [%r941+364];
	ld.shared.f32 	%f418, [%r945+-9200];
	ld.shared.f32 	%f419, [%r945+-4592];
	ld.shared.f32 	%f420, [%r945+16];
	ld.shared.f32 	%f421, [%r945+4624];
	ld.shared.f32 	%f422, [%r945+-9164];
	ld.shared.f32 	%f423, [%r945+-4556];
	ld.shared.f32 	%f424, [%r945+52];
	ld.shared.f32 	%f425, [%r945+4660];
	ld.shared.f32 	%f426, [%r945+-9128];
	ld.shared.f32 	%f427, [%r945+-4520];
	ld.shared.f32 	%f428, [%r945+88];
	ld.shared.f32 	%f429, [%r945+4696];
	ld.shared.f32 	%f430, [%r945+-9092];
	ld.shared.f32 	%f431, [%r945+-4484];
	ld.shared.f32 	%f432, [%r945+124];
	ld.shared.f32 	%f433, [%r945+4732];
	fma.rn.f32 	%f434, %f414, %f418, %f410;
	fma.rn.f32 	%f435, %f414, %f419, %f411;
	fma.rn.f32 	%f436, %f414, %f420, %f412;
	fma.rn.f32 	%f437, %f414, %f421, %f413;
	fma.rn.f32 	%f438, %f415, %f422, %f434;
	fma.rn.f32 	%f439, %f415, %f423, %f435;
	fma.rn.f32 	%f440, %f415, %f424, %f436;
	fma.rn.f32 	%f441, %f415, %f425, %f437;
	fma.rn.f32 	%f442, %f416, %f426, %f438;
	fma.rn.f32 	%f443, %f416, %f427, %f439;
	fma.rn.f32 	%f444, %f416, %f428, %f440;
	fma.rn.f32 	%f445, %f416, %f429, %f441;
	fma.rn.f32 	%f446, %f417, %f430, %f442;
	fma.rn.f32 	%f447, %f417, %f431, %f443;
	fma.rn.f32 	%f448, %f417, %f432, %f444;
	fma.rn.f32 	%f449, %f417, %f433, %f445;
	ld.shared.f32 	%f450, [%r941+-604];
	ld.shared.f32 	%f451, [%r941+-280];
	ld.shared.f32 	%f452, [%r941+44];
	ld.shared.f32 	%f453, [%r941+368];
	ld.shared.f32 	%f454, [%r945+-9196];
	ld.shared.f32 	%f455, [%r945+-4588];
	ld.shared.f32 	%f456, [%r945+20];
	ld.shared.f32 	%f457, [%r945+4628];
	ld.shared.f32 	%f458, [%r945+-9160];
	ld.shared.f32 	%f459, [%r945+-4552];
	ld.shared.f32 	%f460, [%r945+56];
	ld.shared.f32 	%f461, [%r945+4664];
	ld.shared.f32 	%f462, [%r945+-9124];
	ld.shared.f32 	%f463, [%r945+-4516];
	ld.shared.f32 	%f464, [%r945+92];
	ld.shared.f32 	%f465, [%r945+4700];
	ld.shared.f32 	%f466, [%r945+-9088];
	ld.shared.f32 	%f467, [%r945+-4480];
	ld.shared.f32 	%f468, [%r945+128];
	ld.shared.f32 	%f469, [%r945+4736];
	fma.rn.f32 	%f470, %f450, %f454, %f446;
	fma.rn.f32 	%f471, %f450, %f455, %f447;
	fma.rn.f32 	%f472, %f450, %f456, %f448;
	fma.rn.f32 	%f473, %f450, %f457, %f449;
	fma.rn.f32 	%f474, %f451, %f458, %f470;
	fma.rn.f32 	%f475, %f451, %f459, %f471;
	fma.rn.f32 	%f476, %f451, %f460, %f472;
	fma.rn.f32 	%f477, %f451, %f461, %f473;
	fma.rn.f32 	%f478, %f452, %f462, %f474;
	fma.rn.f32 	%f479, %f452, %f463, %f475;
	fma.rn.f32 	%f480, %f452, %f464, %f476;
	fma.rn.f32 	%f481, %f452, %f465, %f477;
	fma.rn.f32 	%f482, %f453, %f466, %f478;
	fma.rn.f32 	%f483, %f453, %f467, %f479;
	fma.rn.f32 	%f484, %f453, %f468, %f480;
	fma.rn.f32 	%f485, %f453, %f469, %f481;
	ld.shared.f32 	%f486, [%r941+-576];
	ld.shared.f32 	%f487, [%r941+-252];
	ld.shared.f32 	%f488, [%r941+72];
	ld.shared.f32 	%f489, [%r941+396];
	ld.shared.f32 	%f490, [%r945+-9192];
	ld.shared.f32 	%f491, [%r945+-4584];
	ld.shared.f32 	%f492, [%r945+24];
	ld.shared.f32 	%f493, [%r945+4632];
	ld.shared.f32 	%f494, [%r945+-9156];
	ld.shared.f32 	%f495, [%r945+-4548];
	ld.shared.f32 	%f496, [%r945+60];
	ld.shared.f32 	%f497, [%r945+4668];
	ld.shared.f32 	%f498, [%r945+-9120];
	ld.shared.f32 	%f499, [%r945+-4512];
	ld.shared.f32 	%f500, [%r945+96];
	ld.shared.f32 	%f501, [%r945+4704];
	ld.shared.f32 	%f502, [%r945+-9084];
	ld.shared.f32 	%f503, [%r945+-4476];
	ld.shared.f32 	%f504, [%r945+132];
	ld.shared.f32 	%f505, [%r945+4740];
	fma.rn.f32 	%f506, %f486, %f490, %f482;
	fma.rn.f32 	%f507, %f486, %f491, %f483;
	fma.rn.f32 	%f508, %f486, %f492, %f484;
	fma.rn.f32 	%f509, %f486, %f493, %f485;
	fma.rn.f32 	%f510, %f487, %f494, %f506;
	fma.rn.f32 	%f511, %f487, %f495, %f507;
	fma.rn.f32 	%f512, %f487, %f496, %f508;
	fma.rn.f32 	%f513, %f487, %f497, %f509;
	fma.rn.f32 	%f514, %f488, %f498, %f510;
	fma.rn.f32 	%f515, %f488, %f499, %f511;
	fma.rn.f32 	%f516, %f488, %f500, %f512;
	fma.rn.f32 	%f517, %f488, %f501, %f513;
	fma.rn.f32 	%f518, %f489, %f502, %f514;
	fma.rn.f32 	%f519, %f489, %f503, %f515;
	fma.rn.f32 	%f520, %f489, %f504, %f516;
	fma.rn.f32 	%f521, %f489, %f505, %f517;
	ld.shared.f32 	%f522, [%r941+-572];
	ld.shared.f32 	%f523, [%r941+-248];
	ld.shared.f32 	%f524, [%r941+76];
	ld.shared.f32 	%f525, [%r941+400];
	ld.shared.f32 	%f526, [%r945+-9188];
	ld.shared.f32 	%f527, [%r945+-4580];
	ld.shared.f32 	%f528, [%r945+28];
	ld.shared.f32 	%f529, [%r945+4636];
	ld.shared.f32 	%f530, [%r945+-9152];
	ld.shared.f32 	%f531, [%r945+-4544];
	ld.shared.f32 	%f532, [%r945+64];
	ld.shared.f32 	%f533, [%r945+4672];
	ld.shared.f32 	%f534, [%r945+-9116];
	ld.shared.f32 	%f535, [%r945+-4508];
	ld.shared.f32 	%f536, [%r945+100];
	ld.shared.f32 	%f537, [%r945+4708];
	ld.shared.f32 	%f538, [%r945+-9080];
	ld.shared.f32 	%f539, [%r945+-4472];
	ld.shared.f32 	%f540, [%r945+136];
	ld.shared.f32 	%f541, [%r945+4744];
	fma.rn.f32 	%f542, %f522, %f526, %f518;
	fma.rn.f32 	%f543, %f522, %f527, %f519;
	fma.rn.f32 	%f544, %f522, %f528, %f520;
	fma.rn.f32 	%f545, %f522, %f529, %f521;
	fma.rn.f32 	%f546, %f523, %f530, %f542;
	fma.rn.f32 	%f547, %f523, %f531, %f543;
	fma.rn.f32 	%f548, %f523, %f532, %f544;
	fma.rn.f32 	%f549, %f523, %f533, %f545;
	fma.rn.f32 	%f550, %f524, %f534, %f546;
	fma.rn.f32 	%f551, %f524, %f535, %f547;
	fma.rn.f32 	%f552, %f524, %f536, %f548;
	fma.rn.f32 	%f553, %f524, %f537, %f549;
	fma.rn.f32 	%f554, %f525, %f538, %f550;
	fma.rn.f32 	%f555, %f525, %f539, %f551;
	fma.rn.f32 	%f556, %f525, %f540, %f552;
	fma.rn.f32 	%f557, %f525, %f541, %f553;
	ld.shared.f32 	%f558, [%r941+-568];
	ld.shared.f32 	%f559, [%r941+-244];
	ld.shared.f32 	%f560, [%r941+80];
	ld.shared.f32 	%f561, [%r941+404];
	ld.shared.f32 	%f562, [%r945+-9184];
	ld.shared.f32 	%f563, [%r945+-4576];
	ld.shared.f32 	%f564, [%r945+32];
	ld.shared.f32 	%f565, [%r945+4640];
	ld.shared.f32 	%f566, [%r945+-9148];
	ld.shared.f32 	%f567, [%r945+-4540];
	ld.shared.f32 	%f568, [%r945+68];
	ld.shared.f32 	%f569, [%r945+4676];
	ld.shared.f32 	%f570, [%r945+-9112];
	ld.shared.f32 	%f571, [%r945+-4504];
	ld.shared.f32 	%f572, [%r945+104];
	ld.shared.f32 	%f573, [%r945+4712];
	ld.shared.f32 	%f574, [%r945+-9076];
	ld.shared.f32 	%f575, [%r945+-4468];
	ld.shared.f32 	%f576, [%r945+140];
	ld.shared.f32 	%f577, [%r945+4748];
	fma.rn.f32 	%f578, %f558, %f562, %f554;
	fma.rn.f32 	%f579, %f558, %f563, %f555;
	fma.rn.f32 	%f580, %f558, %f564, %f556;
	fma.rn.f32 	%f581, %f558, %f565, %f557;
	fma.rn.f32 	%f582, %f559, %f566, %f578;
	fma.rn.f32 	%f583, %f559, %f567, %f579;
	fma.rn.f32 	%f584, %f559, %f568, %f580;
	fma.rn.f32 	%f585, %f559, %f569, %f581;
	fma.rn.f32 	%f586, %f560, %f570, %f582;
	fma.rn.f32 	%f587, %f560, %f571, %f583;
	fma.rn.f32 	%f588, %f560, %f572, %f584;
	fma.rn.f32 	%f589, %f560, %f573, %f585;
	fma.rn.f32 	%f699, %f561, %f574, %f586;
	fma.rn.f32 	%f698, %f561, %f575, %f587;
	fma.rn.f32 	%f697, %f561, %f576, %f588;
	fma.rn.f32 	%f696, %f561, %f577, %f589;
	add.s32 	%r946, %r946, 1296;
	add.s32 	%r945, %r945, 144;
	setp.ne.s32 	%p217, %r946, 21384;
	@%p217 bra 	$L__BB0_219;
	ld.param.u64 	%rd117, [default_function_kernel0_param_2];
	cvta.to.global.u64 	%rd114, %rd117;
	mad.lo.s32 	%r942, %r6, 49, %r2;
	mad.lo.s32 	%r943, %r161, 392, %r942;
	mad.lo.s32 	%r944, %r1, 7, %r943;
	mul.wide.u32 	%rd115, %r944, 4;
	add.s64 	%rd116, %rd114, %rd115;
	st.global.f32 	[%rd116], %f699;
	st.global.f32 	[%rd116+392], %f698;
	st.global.f32 	[%rd116+784], %f697;
	st.global.f32 	[%rd116+1176], %f696;
	ret;

}
	// .globl	_Z6conv2dPfPKfS_
.visible .entry _Z6conv2dPfPKfS_(
	.param .u64 .ptr .align 1 _Z6conv2dPfPKfS__param_0,
	.param .u64 .ptr .align 1 _Z6conv2dPfPKfS__param_1,
	.param .u64 .ptr .align 1 _Z6conv2dPfPKfS__param_2
)
{
	.reg .pred 	%p<23>;
	.reg .b32 	%r<307>;
	.reg .b32 	%f<170>;
	.reg .b64 	%rd<91>;

	ld.param.u64 	%rd4, [_Z6conv2dPfPKfS__param_0];
	ld.param.u64 	%rd3, [_Z6conv2dPfPKfS__param_1];
	ld.param.u64 	%rd5, [_Z6conv2dPfPKfS__param_2];
	cvta.to.global.u64 	%rd1, %rd5;
	cvta.to.global.u64 	%rd2, %rd4;
	mov.u32 	%r1, %ctaid.x;
	and.b32  	%r2, %r1, 2147483644;
	mov.u32 	%r3, %tid.x;
	shr.u32 	%r4, %r3, 5;
	shl.b32 	%r75, %r1, 1;
	and.b32  	%r5, %r75, 6;
	and.b32  	%r6, %r3, 31;
	setp.gt.u32 	%p1, %r3, 143;
	@%p1 bra 	$L__BB1_7;
	mov.u32 	%r7, %ntid.x;
	add.s32 	%r76, %r3, %r7;
	max.u32 	%r77, %r76, 144;
	setp.lt.u32 	%p2, %r76, 144;
	selp.u32 	%r78, 1, 0, %p2;
	add.s32 	%r79, %r76, %r78;
	sub.s32 	%r80, %r77, %r79;
	div.u32 	%r81, %r80, %r7;
	add.s32 	%r8, %r81, %r78;
	and.b32  	%r82, %r8, 3;
	setp.eq.s32 	%p3, %r82, 3;
	mov.u32 	%r292, %r3;
	@%p3 bra 	$L__BB1_4;
	add.s32 	%r83, %r8, 1;
	and.b32  	%r84, %r83, 3;
	shl.b32 	%r85, %r3, 2;
	mov.u32 	%r86, shared_input;
	add.s32 	%r289, %r86, %r85;
	shl.b32 	%r10, %r7, 2;
	neg.s32 	%r288, %r84;
	mad.lo.s32 	%r292, %r7, %r84, %r3;
$L__BB1_3:
	.pragma "nounroll";
	mov.b32 	%r87, 0;
	st.shared.u32 	[%r289], %r87;
	add.s32 	%r289, %r289, %r10;
	add.s32 	%r288, %r288, 1;
	setp.ne.s32 	%p4, %r288, 0;
	@%p4 bra 	$L__BB1_3;
$L__BB1_4:
	setp.lt.u32 	%p5, %r8, 3;
	@%p5 bra 	$L__BB1_7;
	shl.b32 	%r18, %r7, 2;
	shl.b32 	%r88, %r292, 2;
	mov.u32 	%r89, shared_input;
	add.s32 	%r291, %r89, %r88;
	shl.b32 	%r20, %r7, 4;
	shl.b32 	%r21, %r7, 3;
	mul.lo.s32 	%r22, %r7, 12;
$L__BB1_6:
	mov.b32 	%r90, 0;
	st.shared.u32 	[%r291], %r90;
	add.s32 	%r91, %r291, %r18;
	st.shared.u32 	[%r91], %r90;
	add.s32 	%r92, %r291, %r21;
	st.shared.u32 	[%r92], %r90;
	add.s32 	%r93, %r291, %r22;
	st.shared.u32 	[%r93], %r90;
	add.s32 	%r292, %r292, %r18;
	add.s32 	%r291, %r291, %r20;
	setp.lt.u32 	%p6, %r292, 144;
	@%p6 bra 	$L__BB1_6;
$L__BB1_7:
	setp.ne.s32 	%p7, %r5, 0;
	max.u32 	%r27, %r5, 1;
	add.s32 	%r28, %r27, -1;
	min.u32 	%r29, %r5, 4;
	add.s32 	%r30, %r29, 3;
	bar.sync 	0;
	@%p7 bra 	$L__BB1_17;
	setp.lt.u32 	%p14, %r3, 128;
	@%p14 bra 	$L__BB1_9;
	bra.uni 	$L__BB1_26;
$L__BB1_9:
	sub.s32 	%r172, %r30, %r28;
	mul.lo.s32 	%r53, %r172, 7;
	setp.ge.u32 	%p15, %r6, %r53;
	@%p15 bra 	$L__BB1_26;
	mul.lo.s32 	%r173, %r29, 7;
	sub.s32 	%r174, %r173, %r6;
	mad.lo.s32 	%r175, %r27, -7, %r174;
	add.s32 	%r54, %r175, 27;
	and.b32  	%r176, %r54, 96;
	setp.eq.s32 	%p16, %r176, 96;
	mov.u32 	%r306, %r6;
	@%p16 bra 	$L__BB1_14;
	add.s32 	%r303, %r6, -7;
	shr.u32 	%r177, %r1, 2;
	mul.lo.s32 	%r178, %r4, 49;
	mad.lo.s32 	%r179, %r177, 196, %r178;
	mad.lo.s32 	%r180, %r27, 7, %r179;
	add.s32 	%r302, %r180, %r6;
	shl.b32 	%r181, %r6, 2;
	mad.lo.s32 	%r182, %r4, 144, %r181;
	mov.u32 	%r183, shared_input;
	add.s32 	%r184, %r182, %r183;
	add.s32 	%r301, %r184, 40;
	shr.u32 	%r185, %r54, 5;
	add.s32 	%r186, %r185, 1;
	and.b32  	%r187, %r186, 3;
	neg.s32 	%r300, %r187;
	mov.u32 	%r304, %r6;
$L__BB1_12:
	.pragma "nounroll";
	mul.hi.u32 	%r188, %r304, 613566757;
	sub.s32 	%r189, %r304, %r188;
	shr.u32 	%r190, %r189, 1;
	add.s32 	%r191, %r190, %r188;
	shl.b32 	%r192, %r191, 1;
	and.b32  	%r193, %r192, -8;
	add.s32 	%r194, %r301, %r193;
	add.s32 	%r195, %r302, -7;
	mul.wide.u32 	%rd16, %r195, 4;
	add.s64 	%rd17, %rd2, %rd16;
	ld.global.nc.f32 	%f8, [%rd17];
	st.shared.f32 	[%r194], %f8;
	add.s32 	%r304, %r304, 32;
	add.s32 	%r303, %r303, 32;
	add.s32 	%r302, %r302, 32;
	add.s32 	%r301, %r301, 128;
	add.s32 	%r300, %r300, 1;
	setp.ne.s32 	%p17, %r300, 0;
	@%p17 bra 	$L__BB1_12;
	add.s32 	%r306, %r303, 7;
$L__BB1_14:
	setp.lt.u32 	%p18, %r54, 96;
	@%p18 bra 	$L__BB1_26;
	mul.lo.s32 	%r71, %r4, 36;
	mul.lo.s32 	%r196, %r28, 7;
	add.s32 	%r197, %r4, %r2;
	mad.lo.s32 	%r72, %r197, 49, %r196;
$L__BB1_16:
	mul.hi.u32 	%r198, %r306, 613566757;
	sub.s32 	%r199, %r306, %r198;
	shr.u32 	%r200, %r199, 1;
	add.s32 	%r201, %r200, %r198;
	shr.u32 	%r202, %r201, 2;
	mul.lo.s32 	%r203, %r202, 7;
	sub.s32 	%r204, %r306, %r203;
	add.s32 	%r205, %r72, %r306;
	mul.wide.u32 	%rd18, %r205, 4;
	add.s64 	%rd19, %rd2, %rd18;
	ld.global.nc.f32 	%f9, [%rd19];
	add.s32 	%r206, %r71, %r204;
	mad.lo.s32 	%r207, %r202, 9, %r206;
	shl.b32 	%r208, %r207, 2;
	mov.u32 	%r209, shared_input;
	add.s32 	%r210, %r209, %r208;
	st.shared.f32 	[%r210+40], %f9;
	add.s32 	%r211, %r306, 32;
	mul.hi.u32 	%r212, %r211, 613566757;
	sub.s32 	%r213, %r211, %r212;
	shr.u32 	%r214, %r213, 1;
	add.s32 	%r215, %r214, %r212;
	shr.u32 	%r216, %r215, 2;
	mul.lo.s32 	%r217, %r216, 7;
	sub.s32 	%r218, %r211, %r217;
	add.s32 	%r219, %r205, 32;
	mul.wide.u32 	%rd20, %r219, 4;
	add.s64 	%rd21, %rd2, %rd20;
	ld.global.nc.f32 	%f10, [%rd21];
	add.s32 	%r220, %r71, %r218;
	mad.lo.s32 	%r221, %r216, 9, %r220;
	shl.b32 	%r222, %r221, 2;
	add.s32 	%r223, %r209, %r222;
	st.shared.f32 	[%r223+40], %f10;
	add.s32 	%r224, %r306, 64;
	mul.hi.u32 	%r225, %r224, 613566757;
	sub.s32 	%r226, %r224, %r225;
	shr.u32 	%r227, %r226, 1;
	add.s32 	%r228, %r227, %r225;
	shr.u32 	%r229, %r228, 2;
	mul.lo.s32 	%r230, %r229, 7;
	sub.s32 	%r231, %r224, %r230;
	add.s32 	%r232, %r205, 64;
	mul.wide.u32 	%rd22, %r232, 4;
	add.s64 	%rd23, %rd2, %rd22;
	ld.global.nc.f32 	%f11, [%rd23];
	add.s32 	%r233, %r71, %r231;
	mad.lo.s32 	%r234, %r229, 9, %r233;
	shl.b32 	%r235, %r234, 2;
	add.s32 	%r236, %r209, %r235;
	st.shared.f32 	[%r236+40], %f11;
	add.s32 	%r237, %r306, 96;
	mul.hi.u32 	%r238, %r237, 613566757;
	sub.s32 	%r239, %r237, %r238;
	shr.u32 	%r240, %r239, 1;
	add.s32 	%r241, %r240, %r238;
	shr.u32 	%r242, %r241, 2;
	mul.lo.s32 	%r243, %r242, 7;
	sub.s32 	%r244, %r237, %r243;
	add.s32 	%r245, %r205, 96;
	mul.wide.u32 	%rd24, %r245, 4;
	add.s64 	%rd25, %rd2, %rd24;
	ld.global.nc.f32 	%f12, [%rd25];
	add.s32 	%r246, %r71, %r244;
	mad.lo.s32 	%r247, %r242, 9, %r246;
	shl.b32 	%r248, %r247, 2;
	add.s32 	%r249, %r209, %r248;
	st.shared.f32 	[%r249+40], %f12;
	add.s32 	%r306, %r306, 128;
	setp.lt.u32 	%p19, %r306, %r53;
	@%p19 bra 	$L__BB1_16;
	bra.uni 	$L__BB1_26;
$L__BB1_17:
	setp.gt.u32 	%p8, %r3, 127;
	@%p8 bra 	$L__BB1_26;
	sub.s32 	%r94, %r30, %r28;
	mul.lo.s32 	%r31, %r94, 7;
	setp.ge.u32 	%p9, %r6, %r31;
	@%p9 bra 	$L__BB1_26;
	mul.lo.s32 	%r95, %r29, 7;
	sub.s32 	%r96, %r95, %r6;
	mad.lo.s32 	%r97, %r27, -7, %r96;
	add.s32 	%r32, %r97, 27;
	and.b32  	%r98, %r32, 96;
	setp.eq.s32 	%p10, %r98, 96;
	mov.u32 	%r299, %r6;
	@%p10 bra 	$L__BB1_23;
	add.s32 	%r296, %r6, -7;
	shr.u32 	%r99, %r1, 2;
	mul.lo.s32 	%r100, %r4, 49;
	mad.lo.s32 	%r101, %r99, 196, %r100;
	mad.lo.s32 	%r102, %r27, 7, %r101;
	add.s32 	%r295, %r102, %r6;
	shl.b32 	%r103, %r6, 2;
	mad.lo.s32 	%r104, %r4, 144, %r103;
	mov.u32 	%r105, shared_input;
	add.s32 	%r106, %r104, %r105;
	add.s32 	%r294, %r106, 4;
	shr.u32 	%r107, %r32, 5;
	add.s32 	%r108, %r107, 1;
	and.b32  	%r109, %r108, 3;
	neg.s32 	%r293, %r109;
	mov.u32 	%r297, %r6;
$L__BB1_21:
	.pragma "nounroll";
	mul.hi.u32 	%r110, %r297, 613566757;
	sub.s32 	%r111, %r297, %r110;
	shr.u32 	%r112, %r111, 1;
	add.s32 	%r113, %r112, %r110;
	shl.b32 	%r114, %r113, 1;
	and.b32  	%r115, %r114, -8;
	add.s32 	%r116, %r294, %r115;
	add.s32 	%r117, %r295, -7;
	mul.wide.u32 	%rd6, %r117, 4;
	add.s64 	%rd7, %rd2, %rd6;
	ld.global.nc.f32 	%f3, [%rd7];
	st.shared.f32 	[%r116], %f3;
	add.s32 	%r297, %r297, 32;
	add.s32 	%r296, %r296, 32;
	add.s32 	%r295, %r295, 32;
	add.s32 	%r294, %r294, 128;
	add.s32 	%r293, %r293, 1;
	setp.ne.s32 	%p11, %r293, 0;
	@%p11 bra 	$L__BB1_21;
	add.s32 	%r299, %r296, 7;
$L__BB1_23:
	setp.lt.u32 	%p12, %r32, 96;
	@%p12 bra 	$L__BB1_26;
	mul.lo.s32 	%r49, %r4, 36;
	mul.lo.s32 	%r118, %r28, 7;
	add.s32 	%r119, %r4, %r2;
	mad.lo.s32 	%r50, %r119, 49, %r118;
$L__BB1_25:
	mul.hi.u32 	%r120, %r299, 613566757;
	sub.s32 	%r121, %r299, %r120;
	shr.u32 	%r122, %r121, 1;
	add.s32 	%r123, %r122, %r120;
	shr.u32 	%r124, %r123, 2;
	mul.lo.s32 	%r125, %r124, 7;
	sub.s32 	%r126, %r299, %r125;
	add.s32 	%r127, %r50, %r299;
	mul.wide.u32 	%rd8, %r127, 4;
	add.s64 	%rd9, %rd2, %rd8;
	ld.global.nc.f32 	%f4, [%rd9];
	add.s32 	%r128, %r49, %r126;
	mad.lo.s32 	%r129, %r124, 9, %r128;
	shl.b32 	%r130, %r129, 2;
	mov.u32 	%r131, shared_input;
	add.s32 	%r132, %r131, %r130;
	st.shared.f32 	[%r132+4], %f4;
	add.s32 	%r133, %r299, 32;
	mul.hi.u32 	%r134, %r133, 613566757;
	sub.s32 	%r135, %r133, %r134;
	shr.u32 	%r136, %r135, 1;
	add.s32 	%r137, %r136, %r134;
	shr.u32 	%r138, %r137, 2;
	mul.lo.s32 	%r139, %r138, 7;
	sub.s32 	%r140, %r133, %r139;
	add.s32 	%r141, %r127, 32;
	mul.wide.u32 	%rd10, %r141, 4;
	add.s64 	%rd11, %rd2, %rd10;
	ld.global.nc.f32 	%f5, [%rd11];
	add.s32 	%r142, %r49, %r140;
	mad.lo.s32 	%r143, %r138, 9, %r142;
	shl.b32 	%r144, %r143, 2;
	add.s32 	%r145, %r131, %r144;
	st.shared.f32 	[%r145+4], %f5;
	add.s32 	%r146, %r299, 64;
	mul.hi.u32 	%r147, %r146, 613566757;
	sub.s32 	%r148, %r146, %r147;
	shr.u32 	%r149, %r148, 1;
	add.s32 	%r150, %r149, %r147;
	shr.u32 	%r151, %r150, 2;
	mul.lo.s32 	%r152, %r151, 7;
	sub.s32 	%r153, %r146, %r152;
	add.s32 	%r154, %r127, 64;
	mul.wide.u32 	%rd12, %r154, 4;
	add.s64 	%rd13, %rd2, %rd12;
	ld.global.nc.f32 	%f6, [%rd13];
	add.s32 	%r155, %r49, %r153;
	mad.lo.s32 	%r156, %r151, 9, %r155;
	shl.b32 	%r157, %r156, 2;
	add.s32 	%r158, %r131, %r157;
	st.shared.f32 	[%r158+4], %f6;
	add.s32 	%r159, %r299, 96;
	mul.hi.u32 	%r160, %r159, 613566757;
	sub.s32 	%r161, %r159, %r160;
	shr.u32 	%r162, %r161, 1;
	add.s32 	%r163, %r162, %r160;
	shr.u32 	%r164, %r163, 2;
	mul.lo.s32 	%r165, %r164, 7;
	sub.s32 	%r166, %r159, %r165;
	add.s32 	%r167, %r127, 96;
	mul.wide.u32 	%rd14, %r167, 4;
	add.s64 	%rd15, %rd2, %rd14;
	ld.global.nc.f32 	%f7, [%rd15];
	add.s32 	%r168, %r49, %r166;
	mad.lo.s32 	%r169, %r164, 9, %r168;
	shl.b32 	%r170, %r169, 2;
	add.s32 	%r171, %r131, %r170;
	st.shared.f32 	[%r171+4], %f7;
	add.s32 	%r299, %r299, 128;
	setp.lt.u32 	%p13, %r299, %r31;
	@%p13 bra 	$L__BB1_25;
$L__BB1_26:
	cvta.to.global.u64 	%rd26, %rd3;
	bar.sync 	0;
	mul.lo.s32 	%r250, %r2, 288;
	or.b32  	%r251, %r250, %r6;
	mul.wide.u32 	%rd27, %r251, 4;
	add.s64 	%rd28, %rd26, %rd27;
	ld.global.nc.f32 	%f13, [%rd28];
	ld.global.nc.f32 	%f14, [%rd28+128];
	ld.global.nc.f32 	%f15, [%rd28+256];
	ld.global.nc.f32 	%f16, [%rd28+384];
	add.s32 	%r252, %r251, 128;
	mul.wide.u32 	%rd29, %r252, 4;
	add.s64 	%rd30, %rd26, %rd29;
	ld.global.nc.f32 	%f17, [%rd30];
	add.s32 	%r253, %r251, 160;
	mul.wide.u32 	%rd31, %r253, 4;
	add.s64 	%rd32, %rd26, %rd31;
	ld.global.nc.f32 	%f18, [%rd32];
	add.s32 	%r254, %r251, 192;
	mul.wide.u32 	%rd33, %r254, 4;
	add.s64 	%rd34, %rd26, %rd33;
	ld.global.nc.f32 	%f19, [%rd34];
	add.s32 	%r255, %r251, 224;
	mul.wide.u32 	%rd35, %r255, 4;
	add.s64 	%rd36, %rd26, %rd35;
	ld.global.nc.f32 	%f20, [%rd36];
	add.s32 	%r256, %r251, 256;
	mul.wide.u32 	%rd37, %r256, 4;
	add.s64 	%rd38, %rd26, %rd37;
	ld.global.nc.f32 	%f21, [%rd38];
	shl.b32 	%r257, %r4, 2;
	mov.u32 	%r258, shared_input;
	add.s32 	%r259, %r258, %r257;
	ld.shared.f32 	%f22, [%r259];
	fma.rn.f32 	%f23, %f22, %f13, 0f00000000;
	ld.shared.f32 	%f24, [%r259+4];
	fma.rn.f32 	%f25, %f24, %f14, %f23;
	ld.shared.f32 	%f26, [%r259+8];
	fma.rn.f32 	%f27, %f26, %f15, %f25;
	ld.shared.f32 	%f28, [%r259+36];
	fma.rn.f32 	%f29, %f28, %f13, 0f00000000;
	fma.rn.f32 	%f30, %f28, %f16, %f27;
	ld.shared.f32 	%f31, [%r259+40];
	fma.rn.f32 	%f32, %f31, %f14, %f29;
	fma.rn.f32 	%f33, %f31, %f17, %f30;
	ld.shared.f32 	%f34, [%r259+44];
	fma.rn.f32 	%f35, %f34, %f15, %f32;
	fma.rn.f32 	%f36, %f34, %f18, %f33;
	ld.shared.f32 	%f37, [%r259+72];
	fma.rn.f32 	%f38, %f37, %f16, %f35;
	fma.rn.f32 	%f39, %f37, %f19, %f36;
	ld.shared.f32 	%f40, [%r259+76];
	fma.rn.f32 	%f41, %f40, %f17, %f38;
	fma.rn.f32 	%f42, %f40, %f20, %f39;
	ld.shared.f32 	%f43, [%r259+80];
	fma.rn.f32 	%f44, %f43, %f18, %f41;
	fma.rn.f32 	%f45, %f43, %f21, %f42;
	ld.shared.f32 	%f46, [%r259+108];
	fma.rn.f32 	%f47, %f46, %f19, %f44;
	ld.shared.f32 	%f48, [%r259+112];
	fma.rn.f32 	%f49, %f48, %f20, %f47;
	ld.shared.f32 	%f50, [%r259+116];
	fma.rn.f32 	%f51, %f50, %f21, %f49;
	add.s32 	%r260, %r251, 288;
	mul.wide.u32 	%rd39, %r260, 4;
	add.s64 	%rd40, %rd26, %rd39;
	ld.global.nc.f32 	%f52, [%rd40];
	ld.global.nc.f32 	%f53, [%rd40+128];
	ld.global.nc.f32 	%f54, [%rd40+256];
	add.s32 	%r261, %r251, 384;
	mul.wide.u32 	%rd41, %r261, 4;
	add.s64 	%rd42, %rd26, %rd41;
	ld.global.nc.f32 	%f55, [%rd42];
	add.s32 	%r262, %r251, 416;
	mul.wide.u32 	%rd43, %r262, 4;
	add.s64 	%rd44, %rd26, %rd43;
	ld.global.nc.f32 	%f56, [%rd44];
	add.s32 	%r263, %r251, 448;
	mul.wide.u32 	%rd45, %r263, 4;
	add.s64 	%rd46, %rd26, %rd45;
	ld.global.nc.f32 	%f57, [%rd46];
	add.s32 	%r264, %r251, 480;
	mul.wide.u32 	%rd47, %r264, 4;
	add.s64 	%rd48, %rd26, %rd47;
	ld.global.nc.f32 	%f58, [%rd48];
	add.s32 	%r265, %r251, 512;
	mul.wide.u32 	%rd49, %r265, 4;
	add.s64 	%rd50, %rd26, %rd49;
	ld.global.nc.f32 	%f59, [%rd50];
	add.s32 	%r266, %r251, 544;
	mul.wide.u32 	%rd51, %r266, 4;
	add.s64 	%rd52, %rd26, %rd51;
	ld.global.nc.f32 	%f60, [%rd52];
	ld.shared.f32 	%f61, [%r259+144];
	fma.rn.f32 	%f62, %f61, %f52, %f45;
	ld.shared.f32 	%f63, [%r259+148];
	fma.rn.f32 	%f64, %f63, %f53, %f62;
	ld.shared.f32 	%f65, [%r259+152];
	fma.rn.f32 	%f66, %f65, %f54, %f64;
	ld.shared.f32 	%f67, [%r259+180];
	fma.rn.f32 	%f68, %f67, %f52, %f51;
	fma.rn.f32 	%f69, %f67, %f55, %f66;
	ld.shared.f32 	%f70, [%r259+184];
	fma.rn.f32 	%f71, %f70, %f53, %f68;
	fma.rn.f32 	%f72, %f70, %f56, %f69;
	ld.shared.f32 	%f73, [%r259+188];
	fma.rn.f32 	%f74, %f73, %f54, %f71;
	fma.rn.f32 	%f75, %f73, %f57, %f72;
	ld.shared.f32 	%f76, [%r259+216];
	fma.rn.f32 	%f77, %f76, %f55, %f74;
	fma.rn.f32 	%f78, %f76, %f58, %f75;
	ld.shared.f32 	%f79, [%r259+220];
	fma.rn.f32 	%f80, %f79, %f56, %f77;
	fma.rn.f32 	%f81, %f79, %f59, %f78;
	ld.shared.f32 	%f82, [%r259+224];
	fma.rn.f32 	%f83, %f82, %f57, %f80;
	fma.rn.f32 	%f84, %f82, %f60, %f81;
	ld.shared.f32 	%f85, [%r259+252];
	fma.rn.f32 	%f86, %f85, %f58, %f83;
	ld.shared.f32 	%f87, [%r259+256];
	fma.rn.f32 	%f88, %f87, %f59, %f86;
	ld.shared.f32 	%f89, [%r259+260];
	fma.rn.f32 	%f90, %f89, %f60, %f88;
	add.s32 	%r267, %r251, 576;
	mul.wide.u32 	%rd53, %r267, 4;
	add.s64 	%rd54, %rd26, %rd53;
	ld.global.nc.f32 	%f91, [%rd54];
	ld.global.nc.f32 	%f92, [%rd54+128];
	add.s32 	%r268, %r251, 640;
	mul.wide.u32 	%rd55, %r268, 4;
	add.s64 	%rd56, %rd26, %rd55;
	ld.global.nc.f32 	%f93, [%rd56];
	add.s32 	%r269, %r251, 672;
	mul.wide.u32 	%rd57, %r269, 4;
	add.s64 	%rd58, %rd26, %rd57;
	ld.global.nc.f32 	%f94, [%rd58];
	add.s32 	%r270, %r251, 704;
	mul.wide.u32 	%rd59, %r270, 4;
	add.s64 	%rd60, %rd26, %rd59;
	ld.global.nc.f32 	%f95, [%rd60];
	add.s32 	%r271, %r251, 736;
	mul.wide.u32 	%rd61, %r271, 4;
	add.s64 	%rd62, %rd26, %rd61;
	ld.global.nc.f32 	%f96, [%rd62];
	add.s32 	%r272, %r251, 768;
	mul.wide.u32 	%rd63, %r272, 4;
	add.s64 	%rd64, %rd26, %rd63;
	ld.global.nc.f32 	%f97, [%rd64];
	add.s32 	%r273, %r251, 800;
	mul.wide.u32 	%rd65, %r273, 4;
	add.s64 	%rd66, %rd26, %rd65;
	ld.global.nc.f32 	%f98, [%rd66];
	add.s32 	%r274, %r251, 832;
	mul.wide.u32 	%rd67, %r274, 4;
	add.s64 	%rd68, %rd26, %rd67;
	ld.global.nc.f32 	%f99, [%rd68];
	ld.shared.f32 	%f100, [%r259+288];
	fma.rn.f32 	%f101, %f100, %f91, %f84;
	ld.shared.f32 	%f102, [%r259+292];
	fma.rn.f32 	%f103, %f102, %f92, %f101;
	ld.shared.f32 	%f104, [%r259+296];
	fma.rn.f32 	%f105, %f104, %f93, %f103;
	ld.shared.f32 	%f106, [%r259+324];
	fma.rn.f32 	%f107, %f106, %f91, %f90;
	fma.rn.f32 	%f108, %f106, %f94, %f105;
	ld.shared.f32 	%f109, [%r259+328];
	fma.rn.f32 	%f110, %f109, %f92, %f107;
	fma.rn.f32 	%f111, %f109, %f95, %f108;
	ld.shared.f32 	%f112, [%r259+332];
	fma.rn.f32 	%f113, %f112, %f93, %f110;
	fma.rn.f32 	%f114, %f112, %f96, %f111;
	ld.shared.f32 	%f115, [%r259+360];
	fma.rn.f32 	%f116, %f115, %f94, %f113;
	fma.rn.f32 	%f117, %f115, %f97, %f114;
	ld.shared.f32 	%f118, [%r259+364];
	fma.rn.f32 	%f119, %f118, %f95, %f116;
	fma.rn.f32 	%f120, %f118, %f98, %f117;
	ld.shared.f32 	%f121, [%r259+368];
	fma.rn.f32 	%f122, %f121, %f96, %f119;
	fma.rn.f32 	%f123, %f121, %f99, %f120;
	ld.shared.f32 	%f124, [%r259+396];
	fma.rn.f32 	%f125, %f124, %f97, %f122;
	ld.shared.f32 	%f126, [%r259+400];
	fma.rn.f32 	%f127, %f126, %f98, %f125;
	ld.shared.f32 	%f128, [%r259+404];
	fma.rn.f32 	%f129, %f128, %f99, %f127;
	add.s32 	%r275, %r251, 864;
	mul.wide.u32 	%rd69, %r275, 4;
	add.s64 	%rd70, %rd26, %rd69;
	ld.global.nc.f32 	%f130, [%rd70];
	add.s32 	%r276, %r251, 896;
	mul.wide.u32 	%rd71, %r276, 4;
	add.s64 	%rd72, %rd26, %rd71;
	ld.global.nc.f32 	%f131, [%rd72];
	add.s32 	%r277, %r251, 928;
	mul.wide.u32 	%rd73, %r277, 4;
	add.s64 	%rd74, %rd26, %rd73;
	ld.global.nc.f32 	%f132, [%rd74];
	add.s32 	%r278, %r251, 960;
	mul.wide.u32 	%rd75, %r278, 4;
	add.s64 	%rd76, %rd26, %rd75;
	ld.global.nc.f32 	%f133, [%rd76];
	add.s32 	%r279, %r251, 992;
	mul.wide.u32 	%rd77, %r279, 4;
	add.s64 	%rd78, %rd26, %rd77;
	ld.global.nc.f32 	%f134, [%rd78];
	add.s32 	%r280, %r251, 1024;
	mul.wide.u32 	%rd79, %r280, 4;
	add.s64 	%rd80, %rd26, %rd79;
	ld.global.nc.f32 	%f135, [%rd80];
	add.s32 	%r281, %r251, 1056;
	mul.wide.u32 	%rd81, %r281, 4;
	add.s64 	%rd82, %rd26, %rd81;
	ld.global.nc.f32 	%f136, [%rd82];
	add.s32 	%r282, %r251, 1088;
	mul.wide.u32 	%rd83, %r282, 4;
	add.s64 	%rd84, %rd26, %rd83;
	ld.global.nc.f32 	%f137, [%rd84];
	add.s32 	%r283, %r251, 1120;
	mul.wide.u32 	%rd85, %r283, 4;
	add.s64 	%rd86, %rd26, %rd85;
	ld.global.nc.f32 	%f138, [%rd86];
	ld.shared.f32 	%f139, [%r259+432];
	fma.rn.f32 	%f140, %f139, %f130, %f123;
	ld.shared.f32 	%f141, [%r259+436];
	fma.rn.f32 	%f142, %f141, %f131, %f140;
	ld.shared.f32 	%f143, [%r259+440];
	fma.rn.f32 	%f144, %f143, %f132, %f142;
	ld.shared.f32 	%f145, [%r259+468];
	fma.rn.f32 	%f146, %f145, %f130, %f129;
	fma.rn.f32 	%f147, %f145, %f133, %f144;
	ld.shared.f32 	%f148, [%r259+472];
	fma.rn.f32 	%f149, %f148, %f131, %f146;
	fma.rn.f32 	%f150, %f148, %f134, %f147;
	ld.shared.f32 	%f151, [%r259+476];
	fma.rn.f32 	%f152, %f151, %f132, %f149;
	fma.rn.f32 	%f153, %f151, %f135, %f150;
	ld.shared.f32 	%f154, [%r259+504];
	fma.rn.f32 	%f155, %f154, %f133, %f152;
	fma.rn.f32 	%f156, %f154, %f136, %f153;
	ld.shared.f32 	%f157, [%r259+508];
	fma.rn.f32 	%f158, %f157, %f134, %f155;
	fma.rn.f32 	%f159, %f157, %f137, %f156;
	ld.shared.f32 	%f160, [%r259+512];
	fma.rn.f32 	%f161, %f160, %f135, %f158;
	fma.rn.f32 	%f1, %f160, %f138, %f159;
	ld.shared.f32 	%f162, [%r259+540];
	fma.rn.f32 	%f163, %f162, %f136, %f161;
	ld.shared.f32 	%f164, [%r259+544];
	fma.rn.f32 	%f165, %f164, %f137, %f163;
	ld.shared.f32 	%f166, [%r259+548];
	fma.rn.f32 	%f2, %f166, %f138, %f165;
	setp.ne.s32 	%p20, %r5, 6;
	@%p20 bra 	$L__BB1_29;
	setp.gt.u32 	%p22, %r3, 223;
	@%p22 bra 	$L__BB1_31;
	mad.lo.s32 	%r286, %r6, 49, %r4;
	add.s32 	%r287, %r286, 42;
	mul.wide.u32 	%rd89, %r287, 4;
	add.s64 	%rd90, %rd1, %rd89;
	atom.global.add.f32 	%f169, [%rd90], %f1;
	bra.uni 	$L__BB1_31;
$L__BB1_29:
	setp.gt.u32 	%p21, %r3, 223;
	@%p21 bra 	$L__BB1_31;
	mad.lo.s32 	%r284, %r6, 49, %r4;
	mad.lo.s32 	%r285, %r5, 7, %r284;
	mul.wide.u32 	%rd87, %r285, 4;
	add.s64 	%rd88, %rd1, %rd87;
	atom.global.add.f32 	%f167, [%rd88], %f1;
	atom.global.add.f32 	%f168, [%rd88+28], %f2;
$L__BB1_31:
	ret;

}


// ===== COMPILED SASS (sm_100) =====

	.target	sm_100

	.elftype	@"ET_EXEC"


//--------------------- .note.nv.tkinfo           --------------------------
	.section	.note.nv.tkinfo,"",@"SHT_NOTE"
	.sectionflags	@"SHF_NOTE_NV_TKINFO"
	.tkinfo
        /*0018*/ 	.word	0x00000002
        /*0030*/ 	.string	""
        /*0030*/ 	.string	"ptxas"
        /*0030*/ 	.string	"Cuda compilation tools, release 13.0, V13.0.88"
        /*0030*/ 	.string	"Build cuda_13.0.r13.0/compiler.36424714_0"
        /*0030*/ 	.string	"-arch sm_100 -m 64 "



//--------------------- .note.nv.cuinfo           --------------------------
	.section	.note.nv.cuinfo,"",@"SHT_NOTE"
	.sectionflags	@"SHF_NOTE_NV_CUINFO"
        /*0018*/ 	.short	0x0002
        /*001a*/ 	.short	0x0064
        /*001c*/ 	.short	0x0082
	.zero		2


//--------------------- .nv.info                  --------------------------
	.section	.nv.info,"",@"SHT_CUDA_INFO"
	.align	4


	//----- nvinfo : EIATTR_REGCOUNT
	.align		4
        /*0000*/ 	.byte	0x04, 0x2f
        /*0002*/ 	.short	(.L_1 - .L_0)
	.align		4
.L_0:
        /*0004*/ 	.word	index@(default_function_kernel0)
        /*0008*/ 	.word	0x00000076


	//----- nvinfo : EIATTR_FRAME_SIZE
	.align		4
.L_1:
        /*000c*/ 	.byte	0x04, 0x11
        /*000e*/ 	.short	(.L_3 - .L_2)
	.align		4
.L_2:
        /*0010*/ 	.word	index@(default_function_kernel0)
        /*0014*/ 	.word	0x00000000


	//----- nvinfo : EIATTR_REGCOUNT
	.align		4
.L_3:
        /*0018*/ 	.byte	0x04, 0x2f
        /*001a*/ 	.short	(.L_5 - .L_4)
	.align		4
.L_4:
        /*001c*/ 	.word	index@(_Z6conv2dPfPKfS_)
        /*0020*/ 	.word	0x00000020


	//----- nvinfo : EIATTR_FRAME_SIZE
	.align		4
.L_5:
        /*0024*/ 	.byte	0x04, 0x11
        /*0026*/ 	.short	(.L_7 - .L_6)
	.align		4
.L_6:
        /*0028*/ 	.word	index@(_Z6conv2dPfPKfS_)
        /*002c*/ 	.word	0x00000000


	//----- nvinfo : EIATTR_MIN_STACK_SIZE
	.align		4
.L_7:
        /*0030*/ 	.byte	0x04, 0x12
        /*0032*/ 	.short	(.L_9 - .L_8)
	.align		4
.L_8:
        /*0034*/ 	.word	index@(_Z6conv2dPfPKfS_)
        /*0038*/ 	.word	0x00000000


	//----- nvinfo : EIATTR_MIN_STACK_SIZE
	.align		4
.L_9:
        /*003c*/ 	.byte	0x04, 0x12
        /*003e*/ 	.short	(.L_11 - .L_10)
	.align		4
.L_10:
        /*0040*/ 	.word	index@(default_function_kernel0)
        /*0044*/ 	.word	0x00000000
.L_11:


//--------------------- .nv.compat                --------------------------
	.section	.nv.compat,"",@"SHT_CUDA_COMPAT_INFO"
	.align	4
        /*0000*/ 	.byte	0x02, 0x09, 0x00, 0x00, 0x02, 0x02, 0x01, 0x00, 0x02, 0x05, 0x05, 0x00, 0x03, 0x07, 0x01, 0x01
        /*0010*/ 	.byte	0x02, 0x03, 0x00, 0x00, 0x02, 0x06, 0x01, 0x00, 0x04, 0x0b, 0x08, 0x00, 0x09, 0x00, 0x00, 0x00
        /*0020*/ 	.byte	0x00, 0x00, 0x00, 0x00


//--------------------- .nv.info._Z6conv2dPfPKfS_ --------------------------
	.section	.nv.info._Z6conv2dPfPKfS_,"",@"SHT_CUDA_INFO"
	.sectionflags	@""
	.align	4


	//----- nvinfo : EIATTR_CUDA_API_VERSION
	.align		4
        /*0000*/ 	.byte	0x04, 0x37
        /*0002*/ 	.short	(.L_13 - .L_12)
.L_12:
        /*0004*/ 	.word	0x00000082


	//----- nvinfo : EIATTR_KPARAM_INFO
	.align		4
.L_13:
        /*0008*/ 	.byte	0x04, 0x17
        /*000a*/ 	.short	(.L_15 - .L_14)
.L_14:
        /*000c*/ 	.word	0x00000000
        /*0010*/ 	.short	0x0002
        /*0012*/ 	.short	0x0010
        /*0014*/ 	.byte	0x00, 0xf5, 0x21, 0x00


	//----- nvinfo : EIATTR_KPARAM_INFO
	.align		4
.L_15:
        /*0018*/ 	.byte	0x04, 0x17
        /*001a*/ 	.short	(.L_17 - .L_16)
.L_16:
        /*001c*/ 	.word	0x00000000
        /*0020*/ 	.short	0x0001
        /*0022*/ 	.short	0x0008
        /*0024*/ 	.byte	0x00, 0xf5, 0x21, 0x00


	//----- nvinfo : EIATTR_KPARAM_INFO
	.align		4
.L_17:
        /*0028*/ 	.byte	0x04, 0x17
        /*002a*/ 	.short	(.L_19 - .L_18)
.L_18:
        /*002c*/ 	.word	0x00000000
        /*0030*/ 	.short	0x0000
        /*0032*/ 	.short	0x0000
        /*0034*/ 	.byte	0x00, 0xf5, 0x21, 0x00


	//----- nvinfo : EIATTR_SPARSE_MMA_MASK
	.align		4
.L_19:
        /*0038*/ 	.byte	0x03, 0x50
        /*003a*/ 	.short	0x0000


	//----- nvinfo : EIATTR_MAXREG_COUNT
	.align		4
        /*003c*/ 	.byte	0x03, 0x1b
        /*003e*/ 	.short	0x00ff


	//----- nvinfo : EIATTR_NUM_BARRIERS
	.align		4
        /*0040*/ 	.byte	0x02, 0x4c
        /*0042*/ 	.byte	0x01
	.zero		1


	//----- nvinfo : EIATTR_MERCURY_ISA_VERSION
	.align		4
        /*0044*/ 	.byte	0x03, 0x5f
        /*0046*/ 	.short	0x0101


	//----- nvinfo : EIATTR_VRC_CTA_INIT_COUNT
	.align		4
        /*0048*/ 	.byte	0x02, 0x4a
	.zero		1
	.zero		1


	//----- nvinfo : EIATTR_EXIT_INSTR_OFFSETS
	.align		4
        /*004c*/ 	.byte	0x04, 0x1c
        /*004e*/ 	.short	(.L_21 - .L_20)


	//   ....[0]....
.L_20:
        /*0050*/ 	.word	0x00002140


	//   ....[1]....
        /*0054*/ 	.word	0x000021a0


	//   ....[2]....
        /*0058*/ 	.word	0x000021f0


	//   ....[3]....
        /*005c*/ 	.word	0x000022d0


	//----- nvinfo : EIATTR_CRS_STACK_SIZE
	.align		4
.L_21:
        /*0060*/ 	.byte	0x04, 0x1e
        /*0062*/ 	.short	(.L_23 - .L_22)
.L_22:
        /*0064*/ 	.word	0x00000000


	//----- nvinfo : EIATTR_CBANK_PARAM_SIZE
	.align		4
.L_23:
        /*0068*/ 	.byte	0x03, 0x19
        /*006a*/ 	.short	0x0018


	//----- nvinfo : EIATTR_PARAM_CBANK
	.align		4
        /*006c*/ 	.byte	0x04, 0x0a
        /*006e*/ 	.short	(.L_25 - .L_24)
	.align		4
.L_24:
        /*0070*/ 	.word	index@(.nv.constant0._Z6conv2dPfPKfS_)
        /*0074*/ 	.short	0x0380
        /*0076*/ 	.short	0x0018


	//----- nvinfo : EIATTR_SW_WAR
	.align		4
.L_25:
        /*0078*/ 	.byte	0x04, 0x36
        /*007a*/ 	.short	(.L_27 - .L_26)
.L_26:
        /*007c*/ 	.word	0x00000008
.L_27:


//--------------------- .nv.info.default_function_kernel0 --------------------------
	.section	.nv.info.default_function_kernel0,"",@"SHT_CUDA_INFO"
	.sectionflags	@""
	.align	4


	//----- nvinfo : EIATTR_CUDA_API_VERSION
	.align		4
        /*0000*/ 	.byte	0x04, 0x37
        /*0002*/ 	.short	(.L_29 - .L_28)
.L_28:
        /*0004*/ 	.word	0x00000082


	//----- nvinfo : EIATTR_KPARAM_INFO
	.align		4
.L_29:
        /*0008*/ 	.byte	0x04, 0x17
        /*000a*/ 	.short	(.L_31 - .L_30)
.L_30:
        /*000c*/ 	.word	0x00000000
        /*0010*/ 	.short	0x0002
        /*0012*/ 	.short	0x0010
        /*0014*/ 	.byte	0x00, 0xf5, 0x21, 0x00


	//----- nvinfo : EIATTR_KPARAM_INFO
	.align		4
.L_31:
        /*0018*/ 	.byte	0x04, 0x17
        /*001a*/ 	.short	(.L_33 - .L_32)
.L_32:
        /*001c*/ 	.word	0x00000000
        /*0020*/ 	.short	0x0001
        /*0022*/ 	.short	0x0008
        /*0024*/ 	.byte	0x00, 0xf5, 0x21, 0x00


	//----- nvinfo : EIATTR_KPARAM_INFO
	.align		4
.L_33:
        /*0028*/ 	.byte	0x04, 0x17
        /*002a*/ 	.short	(.L_35 - .L_34)
.L_34:
        /*002c*/ 	.word	0x00000000
        /*0030*/ 	.short	0x0000
        /*0032*/ 	.short	0x0000
        /*0034*/ 	.byte	0x00, 0xf5, 0x21, 0x00


	//----- nvinfo : EIATTR_SPARSE_MMA_MASK
	.align		4
.L_35:
        /*0038*/ 	.byte	0x03, 0x50
        /*003a*/ 	.short	0x0000


	//----- nvinfo : EIATTR_MAXREG_COUNT
	.align		4
        /*003c*/ 	.byte	0x03, 0x1b
        /*003e*/ 	.short	0x00ff


	//----- nvinfo : EIATTR_NUM_BARRIERS
	.align		4
        /*0040*/ 	.byte	0x02, 0x4c
        /*0042*/ 	.byte	0x01
	.zero		1


	//----- nvinfo : EIATTR_MERCURY_ISA_VERSION
	.align		4
        /*0044*/ 	.byte	0x03, 0x5f
        /*0046*/ 	.short	0x0101


	//----- nvinfo : EIATTR_VRC_CTA_INIT_COUNT
	.align		4
        /*0048*/ 	.byte	0x02, 0x4a
	.zero		1
	.zero		1


	//----- nvinfo : EIATTR_EXIT_INSTR_OFFSETS
	.align		4
        /*004c*/ 	.byte	0x04, 0x1c
        /*004e*/ 	.short	(.L_37 - .L_36)


	//   ....[0]....
.L_36:
        /*0050*/ 	.word	0x000080f0


	//----- nvinfo : EIATTR_CRS_STACK_SIZE
	.align		4
.L_37:
        /*0054*/ 	.byte	0x04, 0x1e
        /*0056*/ 	.short	(.L_39 - .L_38)
.L_38:
        /*0058*/ 	.word	0x00000000


	//----- nvinfo : EIATTR_CBANK_PARAM_SIZE
	.align		4
.L_39:
        /*005c*/ 	.byte	0x03, 0x19
        /*005e*/ 	.short	0x0018


	//----- nvinfo : EIATTR_PARAM_CBANK
	.align		4
        /*0060*/ 	.byte	0x04, 0x0a
        /*0062*/ 	.short	(.L_41 - .L_40)
	.align		4
.L_40:
        /*0064*/ 	.word	index@(.nv.constant0.default_function_kernel0)
        /*0068*/ 	.short	0x0380
        /*006a*/ 	.short	0x0018


	//----- nvinfo : EIATTR_SW_WAR
	.align		4
.L_41:
        /*006c*/ 	.byte	0x04, 0x36
        /*006e*/ 	.short	(.L_43 - .L_42)
.L_42:
        /*0070*/ 	.word	0x00000008
.L_43:


//--------------------- .nv.callgraph             --------------------------
	.section	.nv.callgraph,"",@"SHT_CUDA_CALLGRAPH"
	.align	4
	.sectionentsize	8
	.align		4
        /*0000*/ 	.word	0x00000000
	.align		4
        /*0004*/ 	.word	0xffffffff
	.align		4
        /*0008*/ 	.word	0x00000000
	.align		4
        /*000c*/ 	.word	0xfffffffe
	.align		4
        /*0010*/ 	.word	0x00000000
	.align		4
        /*0014*/ 	.word	0xfffffffd
	.align		4
        /*0018*/ 	.word	0x00000000
	.align		4
        /*001c*/ 	.word	0xfffffffc


//--------------------- .text._Z6conv2dPfPKfS_    --------------------------
	.section	.text._Z6conv2dPfPKfS_,"ax",@progbits
	.align	128
        .global         _Z6conv2dPfPKfS_
        .type           _Z6conv2dPfPKfS_,@function
        .size           _Z6conv2dPfPKfS_,(.L_x_149 - _Z6conv2dPfPKfS_)
        .other          _Z6conv2dPfPKfS_,@"STO_CUDA_ENTRY STV_DEFAULT"
_Z6conv2dPfPKfS_:
.text._Z6conv2dPfPKfS_:
[----:B------:R-:W-:Y:S01]  /*0000*/  LDC R1, c[0x0][0x37c] ;  /* 0x0000df00ff017b82 */ /* 0x000fe20000000800 */
[----:B------:R-:W0:Y:S01]  /*0010*/  S2R R8, SR_TID.X ;  /* 0x0000000000087919 */ /* 0x000e220000002100 */
[----:B------:R-:W-:Y:S01]  /*0020*/  BSSY.RECONVERGENT B0, `(.L_x_0) ;  /* 0x0000046000007945 */ /* 0x000fe20003800200 */
[----:B------:R-:W1:Y:S01]  /*0030*/  S2R R2, SR_CTAID.X ;  /* 0x0000000000027919 */ /* 0x000e620000002500 */
[----:B0-----:R-:W-:Y:S02]  /*0040*/  ISETP.GT.U32.AND P0, PT, R8, 0x8f, PT ;  /* 0x0000008f0800780c */ /* 0x001fe40003f04070 */
[----:B------:R-:W-:Y:S02]  /*0050*/  SHF.R.U32.HI R7, RZ, 0x5, R8 ;  /* 0x00000005ff077819 */ /* 0x000fe40000011608 */
[C---:B-1----:R-:W-:Y:S02]  /*0060*/  SHF.L.U32 R5, R2.reuse, 0x1, RZ ;  /* 0x0000000102057819 */ /* 0x042fe400000006ff */
[----:B------:R-:W-:-:S02]  /*0070*/  LOP3.LUT R0, R2, 0x7ffffffc, RZ, 0xc0, !PT ;  /* 0x7ffffffc02007812 */ /* 0x000fc400078ec0ff */
[----:B------:R-:W-:Y:S02]  /*0080*/  LOP3.LUT R6, R8, 0x1f, RZ, 0xc0, !PT ;  /* 0x0000001f08067812 */ /* 0x000fe400078ec0ff */
[----:B------:R-:W-:-:S03]  /*0090*/  LOP3.LUT R5, R5, 0x6, RZ, 0xc0, !PT ;  /* 0x0000000605057812 */ /* 0x000fc600078ec0ff */
[----:B------:R-:W-:Y:S05]  /*00a0*/  @P0 BRA `(.L_x_1) ;  /* 0x0000000000f40947 */ /* 0x000fea0003800000 */
[----:B------:R-:W0:Y:S01]  /*00b0*/  LDC R3, c[0x0][0x360] ;  /* 0x0000d800ff037b82 */ /* 0x000e220000000800 */
[----:B------:R-:W-:Y:S01]  /*00c0*/  BSSY.RECONVERGENT B1, `(.L_x_2) ;  /* 0x000002b000017945 */ /* 0x000fe20003800200 */
[----:B0-----:R-:W0:Y:S01]  /*00d0*/  I2F.U32.RP R13, R3 ;  /* 0x00000003000d7306 */ /* 0x001e220000209000 */
[----:B------:R-:W-:Y:S02]  /*00e0*/  IADD3 R4, PT, PT, R8, R3, RZ ;  /* 0x0000000308047210 */ /* 0x000fe40007ffe0ff */
[----:B------:R-:W-:Y:S02]  /*00f0*/  ISETP.NE.U32.AND P2, PT, R3, RZ, PT ;  /* 0x000000ff0300720c */ /* 0x000fe40003f45070 */
[C---:B------:R-:W-:Y:S02]  /*0100*/  ISETP.GE.U32.AND P0, PT, R4.reuse, 0x90, PT ;  /* 0x000000900400780c */ /* 0x040fe40003f06070 */
[----:B------:R-:W-:Y:S01]  /*0110*/  VIMNMX.U32 R9, PT, PT, R4, 0x90, !PT ;  /* 0x0000009004097848 */ /* 0x000fe20007fe0000 */
[----:B0-----:R-:W0:Y:S02]  /*0120*/  MUFU.RCP R13, R13 ;  /* 0x0000000d000d7308 */ /* 0x001e240000001000 */
[----:B0-----:R-:W-:-:S06]  /*0130*/  IADD3 R10, PT, PT, R13, 0xffffffe, RZ ;  /* 0x0ffffffe0d0a7810 */ /* 0x001fcc0007ffe0ff */
[----:B------:R0:W1:Y:S02]  /*0140*/  F2I.FTZ.U32.TRUNC.NTZ R11, R10 ;  /* 0x0000000a000b7305 */ /* 0x000064000021f000 */
[----:B0-----:R-:W-:Y:S01]  /*0150*/  HFMA2 R10, -RZ, RZ, 0, 0 ;  /* 0x00000000ff0a7431 */ /* 0x001fe200000001ff */
[----:B-1----:R-:W-:-:S05]  /*0160*/  IADD3 R12, PT, PT, RZ, -R11, RZ ;  /* 0x8000000bff0c7210 */ /* 0x002fca0007ffe0ff */
[----:B------:R-:W-:Y:S01]  /*0170*/  IMAD R15, R12, R3, RZ ;  /* 0x000000030c0f7224 */ /* 0x000fe200078e02ff */
[----:B------:R-:W-:-:S03]  /*0180*/  SEL R12, RZ, 0x1, P0 ;  /* 0x00000001ff0c7807 */ /* 0x000fc60000000000 */
[----:B------:R-:W-:Y:S01]  /*0190*/  IMAD.HI.U32 R11, R11, R15, R10 ;  /* 0x0000000f0b0b7227 */ /* 0x000fe200078e000a */
[----:B------:R-:W-:-:S05]  /*01a0*/  IADD3 R4, PT, PT, R9, -R4, -R12 ;  /* 0x8000000409047210 */ /* 0x000fca0007ffe80c */
[----:B------:R-:W-:-:S05]  /*01b0*/  IMAD.HI.U32 R11, R11, R4, RZ ;  /* 0x000000040b0b7227 */ /* 0x000fca00078e00ff */
[----:B------:R-:W-:-:S05]  /*01c0*/  IADD3 R9, PT, PT, -R11, RZ, RZ ;  /* 0x000000ff0b097210 */ /* 0x000fca0007ffe1ff */
[----:B------:R-:W-:-:S05]  /*01d0*/  IMAD R4, R3, R9, R4 ;  /* 0x0000000903047224 */ /* 0x000fca00078e0204 */
[----:B------:R-:W-:-:S13]  /*01e0*/  ISETP.GE.U32.AND P0, PT, R4, R3, PT ;  /* 0x000000030400720c */ /* 0x000fda0003f06070 */
[-C--:B------:R-:W-:Y:S02]  /*01f0*/  @P0 IADD3 R4, PT, PT, R4, -R3.reuse, RZ ;  /* 0x8000000304040210 */ /* 0x080fe40007ffe0ff */
[----:B------:R-:W-:Y:S02]  /*0200*/  @P0 IADD3 R11, PT, PT, R11, 0x1, RZ ;  /* 0x000000010b0b0810 */ /* 0x000fe40007ffe0ff */
[----:B------:R-:W-:-:S13]  /*0210*/  ISETP.GE.U32.AND P1, PT, R4, R3, PT ;  /* 0x000000030400720c */ /* 0x000fda0003f26070 */
[----:B------:R-:W-:Y:S02]  /*0220*/  @P1 IADD3 R11, PT, PT, R11, 0x1, RZ ;  /* 0x000000010b0b1810 */ /* 0x000fe40007ffe0ff */
[----:B------:R-:W-:-:S05]  /*0230*/  @!P2 LOP3.LUT R11, RZ, R3, RZ, 0x33, !PT ;  /* 0x00000003ff0ba212 */ /* 0x000fca00078e33ff */
[----:B------:R-:W-:-:S05]  /*0240*/  IMAD.IADD R11, R12, 0x1, R11 ;  /* 0x000000010c0b7824 */ /* 0x000fca00078e020b */
[C---:B------:R-:W-:Y:S02]  /*0250*/  LOP3.LUT R4, R11.reuse, 0x3, RZ, 0xc0, !PT ;  /* 0x000000030b047812 */ /* 0x040fe400078ec0ff */
[----:B------:R-:W-:Y:S02]  /*0260*/  ISETP.GE.U32.AND P1, PT, R11, 0x3, PT ;  /* 0x000000030b00780c */ /* 0x000fe40003f26070 */
[----:B------:R-:W-:Y:S02]  /*0270*/  ISETP.NE.AND P0, PT, R4, 0x3, PT ;  /* 0x000000030400780c */ /* 0x000fe40003f05270 */
[----:B------:R-:W-:-:S11]  /*0280*/  MOV R4, R8 ;  /* 0x0000000800047202 */ /* 0x000fd60000000f00 */
[----:B------:R-:W-:Y:S05]  /*0290*/  @!P0 BRA `(.L_x_3) ;  /* 0x0000000000348947 */ /* 0x000fea0003800000 */
[----:B------:R-:W0:Y:S01]  /*02a0*/  S2UR UR5, SR_CgaCtaId ;  /* 0x00000000000579c3 */ /* 0x000e220000008800 */
[----:B------:R-:W-:Y:S01]  /*02b0*/  IADD3 R11, PT, PT, R11, 0x1, RZ ;  /* 0x000000010b0b7810 */ /* 0x000fe20007ffe0ff */
[----:B------:R-:W-:-:S03]  /*02c0*/  UMOV UR4, 0x400 ;  /* 0x0000040000047882 */ /* 0x000fc60000000000 */
[----:B------:R-:W-:-:S05]  /*02d0*/  LOP3.LUT R11, R11, 0x3, RZ, 0xc0, !PT ;  /* 0x000000030b0b7812 */ /* 0x000fca00078ec0ff */
[C---:B------:R-:W-:Y:S01]  /*02e0*/  IMAD R4, R11.reuse, R3, R8 ;  /* 0x000000030b047224 */ /* 0x040fe200078e0208 */
[----:B------:R-:W-:Y:S01]  /*02f0*/  IADD3 R11, PT, PT, -R11, RZ, RZ ;  /* 0x000000ff0b0b7210 */ /* 0x000fe20007ffe1ff */
[----:B0-----:R-:W-:-:S06]  /*0300*/  ULEA UR4, UR5, UR4, 0x18 ;  /* 0x0000000405047291 */ /* 0x001fcc000f8ec0ff */
[----:B------:R-:W-:-:S07]  /*0310*/  LEA R10, R8, UR4, 0x2 ;  /* 0x00000004080a7c11 */ /* 0x000fce000f8e10ff */
.L_x_4:
[----:B------:R-:W-:Y:S01]  /*0320*/  IADD3 R11, PT, PT, R11, 0x1, RZ ;  /* 0x000000010b0b7810 */ /* 0x000fe20007ffe0ff */
[----:B------:R0:W-:Y:S03]  /*0330*/  STS [R10], RZ ;  /* 0x000000ff0a007388 */ /* 0x0001e60000000800 */
[----:B------:R-:W-:Y:S02]  /*0340*/  ISETP.NE.AND P0, PT, R11, RZ, PT ;  /* 0x000000ff0b00720c */ /* 0x000fe40003f05270 */
[----:B0-----:R-:W-:-:S11]  /*0350*/  LEA R10, R3, R10, 0x2 ;  /* 0x0000000a030a7211 */ /* 0x001fd600078e10ff */
[----:B------:R-:W-:Y:S05]  /*0360*/  @P0 BRA `(.L_x_4) ;  /* 0xfffffffc00ec0947 */ /* 0x000fea000383ffff */
.L_x_3:
[----:B------:R-:W-:Y:S05]  /*0370*/  BSYNC.RECONVERGENT B1 ;  /* 0x0000000000017941 */ /* 0x000fea0003800200 */
.L_x_2:
[----:B------:R-:W-:Y:S05]  /*0380*/  @!P1 BRA `(.L_x_1) ;  /* 0x00000000003c9947 */ /* 0x000fea0003800000 */
[----:B------:R-:W0:Y:S01]  /*0390*/  S2UR UR5, SR_CgaCtaId ;  /* 0x00000000000579c3 */ /* 0x000e220000008800 */
[----:B------:R-:W-:Y:S02]  /*03a0*/  UMOV UR4, 0x400 ;  /* 0x0000040000047882 */ /* 0x000fe40000000000 */
[----:B0-----:R-:W-:-:S06]  /*03b0*/  ULEA UR4, UR5, UR4, 0x18 ;  /* 0x0000000405047291 */ /* 0x001fcc000f8ec0ff */
[----:B------:R-:W-:-:S07]  /*03c0*/  LEA R10, R4, UR4, 0x2 ;  /* 0x00000004040a7c11 */ /* 0x000fce000f8e10ff */
.L_x_5:
[CC--:B-1----:R-:W-:Y:S01]  /*03d0*/  LEA R9, R3.reuse, R10.reuse, 0x2 ;  /* 0x0000000a03097211 */ /* 0x0c2fe200078e10ff */
[C---:B------:R-:W-:Y:S01]  /*03e0*/  IMAD R12, R3.reuse, 0xc, R10 ;  /* 0x0000000c030c7824 */ /* 0x040fe200078e020a */
[C---:B------:R-:W-:Y:S01]  /*03f0*/  LEA R11, R3.reuse, R10, 0x3 ;  /* 0x0000000a030b7211 */ /* 0x040fe200078e18ff */
[----:B------:R0:W-:Y:S01]  /*0400*/  STS [R10], RZ ;  /* 0x000000ff0a007388 */ /* 0x0001e20000000800 */
[----:B------:R-:W-:-:S03]  /*0410*/  LEA R4, R3, R4, 0x2 ;  /* 0x0000000403047211 */ /* 0x000fc600078e10ff */
[----:B------:R1:W-:Y:S01]  /*0420*/  STS [R9], RZ ;  /* 0x000000ff09007388 */ /* 0x0003e20000000800 */
[----:B------:R-:W-:-:S03]  /*0430*/  ISETP.GE.U32.AND P0, PT, R4, 0x90, PT ;  /* 0x000000900400780c */ /* 0x000fc60003f06070 */
[----:B------:R1:W-:Y:S01]  /*0440*/  STS [R11], RZ ;  /* 0x000000ff0b007388 */ /* 0x0003e20000000800 */
[----:B0-----:R-:W-:-:S03]  /*0450*/  IMAD R10, R3, 0x10, R10 ;  /* 0x00000010030a7824 */ /* 0x001fc600078e020a */
[----:B------:R1:W-:Y:S06]  /*0460*/  STS [R12], RZ ;  /* 0x000000ff0c007388 */ /* 0x0003ec0000000800 */
[----:B------:R-:W-:Y:S05]  /*0470*/  @!P0 BRA `(.L_x_5) ;  /* 0xfffffffc00d48947 */ /* 0x000fea000383ffff */
.L_x_1:
[----:B------:R-:W-:Y:S05]  /*0480*/  BSYNC.RECONVERGENT B0 ;  /* 0x0000000000007941 */ /* 0x000fea0003800200 */
.L_x_0:
[----:B------:R-:W-:Y:S01]  /*0490*/  BAR.SYNC.DEFER_BLOCKING 0x0 ;  /* 0x0000000000007b1d */ /* 0x000fe20000010000 */
[C---:B------:R-:W-:Y:S02]  /*04a0*/  ISETP.NE.AND P0, PT, R5.reuse, RZ, PT ;  /* 0x000000ff0500720c */ /* 0x040fe40003f05270 */
[C---:B------:R-:W-:Y:S02]  /*04b0*/  VIMNMX.U32 R10, PT, PT, R5.reuse, 0x1, !PT ;  /* 0x00000001050a7848 */ /* 0x040fe40007fe0000 */
[----:B-1----:R-:W-:Y:S01]  /*04c0*/  VIMNMX.U32 R11, PT, PT, R5, 0x4, PT ;  /* 0x00000004050b7848 */ /* 0x002fe20003fe0000 */
[----:B------:R-:W0:Y:S01]  /*04d0*/  LDCU.64 UR6, c[0x0][0x358] ;  /* 0x00006b00ff0677ac */ /* 0x000e220008000a00 */
[----:B------:R-:W-:Y:S01]  /*04e0*/  BSSY.RECONVERGENT B0, `(.L_x_6) ;  /* 0x00000ed000007945 */ /* 0x000fe20003800200 */
[----:B------:R-:W-:Y:S02]  /*04f0*/  IADD3 R3, PT, PT, R10, -0x1, RZ ;  /* 0xffffffff0a037810 */ /* 0x000fe40007ffe0ff */
[----:B------:R-:W-:-:S04]  /*0500*/  IADD3 R4, PT, PT, R11, 0x3, RZ ;  /* 0x000000030b047810 */ /* 0x000fc80007ffe0ff */
[----:B------:R-:W-:Y:S05]  /*0510*/  @P0 BRA `(.L_x_7) ;  /* 0x0000000400d80947 */ /* 0x000fea0003800000 */
[----:B------:R-:W-:Y:S01]  /*0520*/  ISETP.GE.U32.AND P0, PT, R8, 0x80, PT ;  /* 0x000000800800780c */ /* 0x000fe20003f06070 */
[----:B------:R-:W-:-:S12]  /*0530*/  BSSY.RECONVERGENT B1, `(.L_x_8) ;  /* 0x0000073000017945 */ /* 0x000fd80003800200 */
[----:B------:R-:W-:Y:S05]  /*0540*/  @P0 BRA `(.L_x_9) ;  /* 0x0000000400c40947 */ /* 0x000fea0003800000 */
[----:B------:R-:W-:-:S05]  /*0550*/  IADD3 R9, PT, PT, -R3, R4, RZ ;  /* 0x0000000403097210 */ /* 0x000fca0007ffe1ff */
[----:B------:R-:W-:-:S05]  /*0560*/  IMAD R9, R9, 0x7, RZ ;  /* 0x0000000709097824 */ /* 0x000fca00078e02ff */
[----:B------:R-:W-:-:S13]  /*0570*/  ISETP.GE.U32.AND P0, PT, R6, R9, PT ;  /* 0x000000090600720c */ /* 0x000fda0003f06070 */
[----:B------:R-:W-:Y:S05]  /*0580*/  @P0 BRA `(.L_x_9) ;  /* 0x0000000400b40947 */ /* 0x000fea0003800000 */
[----:B------:R-:W-:Y:S01]  /*0590*/  IMAD R11, R11, 0x7, -R6 ;  /* 0x000000070b0b7824 */ /* 0x000fe200078e0a06 */
[----:B------:R-:W-:Y:S01]  /*05a0*/  BSSY.RECONVERGENT B2, `(.L_x_10) ;  /* 0x000002b000027945 */ /* 0x000fe20003800200 */
[----:B------:R-:W-:Y:S02]  /*05b0*/  MOV R4, R6 ;  /* 0x0000000600047202 */ /* 0x000fe40000000f00 */
[----:B------:R-:W-:-:S05]  /*05c0*/  IMAD R11, R10, -0x7, R11 ;  /* 0xfffffff90a0b7824 */ /* 0x000fca00078e020b */
[----:B------:R-:W-:-:S04]  /*05d0*/  IADD3 R11, PT, PT, R11, 0x1b, RZ ;  /* 0x0000001b0b0b7810 */ /* 0x000fc80007ffe0ff */
[----:B------:R-:W-:-:S04]  /*05e0*/  LOP3.LUT R3, R11, 0x60, RZ, 0xc0, !PT ;  /* 0x000000600b037812 */ /* 0x000fc800078ec0ff */
[----:B------:R-:W-:-:S13]  /*05f0*/  ISETP.NE.AND P0, PT, R3, 0x60, PT ;  /* 0x000000600300780c */ /* 0x000fda0003f05270 */
[----:B------:R-:W-:Y:S05]  /*0600*/  @!P0 BRA `(.L_x_11) ;  /* 0x0000000000908947 */ /* 0x000fea0003800000 */
[----:B------:R-:W1:Y:S01]  /*0610*/  S2UR UR5, SR_CgaCtaId ;  /* 0x00000000000579c3 */ /* 0x000e620000008800 */
[----:B------:R-:W-:Y:S01]  /*0620*/  SHF.R.U32.HI R2, RZ, 0x2, R2 ;  /* 0x00000002ff027819 */ /* 0x000fe20000011602 */
[----:B------:R-:W-:Y:S01]  /*0630*/  UMOV UR4, 0x400 ;  /* 0x0000040000047882 */ /* 0x000fe20000000000 */
[----:B------:R-:W-:Y:S01]  /*0640*/  LEA.HI R3, R11, 0x1, RZ, 0x1b ;  /* 0x000000010b037811 */ /* 0x000fe200078fd8ff */
[----:B------:R-:W-:Y:S01]  /*0650*/  BSSY.RECONVERGENT B3, `(.L_x_12) ;  /* 0x000001e000037945 */ /* 0x000fe20003800200 */
[----:B------:R-:W-:Y:S01]  /*0660*/  LEA R15, R2, R7, 0x2 ;  /* 0x00000007020f7211 */ /* 0x000fe200078e10ff */
[----:B------:R-:W-:Y:S01]  /*0670*/  IMAD R2, R7, 0x24, R6 ;  /* 0x0000002407027824 */ /* 0x000fe200078e0206 */
[----:B------:R-:W-:Y:S01]  /*0680*/  LOP3.LUT R3, R3, 0x3, RZ, 0xc0, !PT ;  /* 0x0000000303037812 */ /* 0x000fe200078ec0ff */
[----:B------:R-:W2:Y:S01]  /*0690*/  LDC.64 R12, c[0x0][0x380] ;  /* 0x0000e000ff0c7b82 */ /* 0x000ea20000000a00 */
[----:B------:R-:W-:Y:S01]  /*06a0*/  IADD3 R4, PT, PT, R6, -0x7, RZ ;  /* 0xfffffff906047810 */ /* 0x000fe20007ffe0ff */
[----:B------:R-:W-:Y:S01]  /*06b0*/  IMAD R15, R15, 0x7, R10 ;  /* 0x000000070f0f7824 */ /* 0x000fe200078e020a */
[----:B------:R-:W-:Y:S01]  /*06c0*/  MOV R17, R6 ;  /* 0x0000000600117202 */ /* 0x000fe20000000f00 */
[----:B------:R-:W-:-:S02]  /*06d0*/  IMAD.MOV R16, RZ, RZ, -R3 ;  /* 0x000000ffff107224 */ /* 0x000fc400078e0a03 */
[----:B------:R-:W-:Y:S01]  /*06e0*/  IMAD R14, R15, 0x7, R6 ;  /* 0x000000070f0e7824 */ /* 0x000fe200078e0206 */
[----:B-1----:R-:W-:-:S06]  /*06f0*/  ULEA UR4, UR5, UR4, 0x18 ;  /* 0x0000000405047291 */ /* 0x002fcc000f8ec0ff */
[----:B------:R-:W-:-:S04]  /*0700*/  LEA R2, R2, UR4, 0x2 ;  /* 0x0000000402027c11 */ /* 0x000fc8000f8e10ff */
[----:B------:R-:W-:-:S07]  /*0710*/  IADD3 R15, PT, PT, R2, 0x28, RZ ;  /* 0x00000028020f7810 */ /* 0x000fce0007ffe0ff */
.L_x_13:
[----:B-1----:R-:W-:-:S05]  /*0720*/  IADD3 R3, PT, PT, R14, -0x7, RZ ;  /* 0xfffffff90e037810 */ /* 0x002fca0007ffe0ff */
[----:B--2---:R-:W-:-:S06]  /*0730*/  IMAD.WIDE.U32 R2, R3, 0x4, R12 ;  /* 0x0000000403027825 */ /* 0x004fcc00078e000c */
[----:B0-----:R-:W2:Y:S01]  /*0740*/  LDG.E.CONSTANT R3, desc[UR6][R2.64] ;  /* 0x0000000602037981 */ /* 0x001ea2000c1e9900 */
[C---:B------:R-:W-:Y:S01]  /*0750*/  IMAD.HI.U32 R18, R17.reuse, 0x24924925, RZ ;  /* 0x2492492511127827 */ /* 0x040fe200078e00ff */
[----:B------:R-:W-:Y:S02]  /*0760*/  IADD3 R16, PT, PT, R16, 0x1, RZ ;  /* 0x0000000110107810 */ /* 0x000fe40007ffe0ff */
[----:B------:R-:W-:Y:S02]  /*0770*/  IADD3 R4, PT, PT, R4, 0x20, RZ ;  /* 0x0000002004047810 */ /* 0x000fe40007ffe0ff */
[----:B------:R-:W-:Y:S01]  /*0780*/  IADD3 R19, PT, PT, -R18, R17, RZ ;  /* 0x0000001112137210 */ /* 0x000fe20007ffe1ff */
[----:B------:R-:W-:Y:S01]  /*0790*/  VIADD R17, R17, 0x20 ;  /* 0x0000002011117836 */ /* 0x000fe20000000000 */
[----:B------:R-:W-:Y:S02]  /*07a0*/  ISETP.NE.AND P0, PT, R16, RZ, PT ;  /* 0x000000ff1000720c */ /* 0x000fe40003f05270 */
[----:B------:R-:W-:-:S02]  /*07b0*/  LEA.HI R19, R19, R18, RZ, 0x1f ;  /* 0x0000001213137211 */ /* 0x000fc400078ff8ff */
[----:B------:R-:W-:Y:S02]  /*07c0*/  IADD3 R14, PT, PT, R14, 0x20, RZ ;  /* 0x000000200e0e7810 */ /* 0x000fe40007ffe0ff */
[----:B------:R-:W-:-:S04]  /*07d0*/  SHF.L.U32 R19, R19, 0x1, RZ ;  /* 0x0000000113137819 */ /* 0x000fc800000006ff */
[----:B------:R-:W-:-:S04]  /*07e0*/  LOP3.LUT R18, R19, 0xfffffff8, RZ, 0xc0, !PT ;  /* 0xfffffff813127812 */ /* 0x000fc800078ec0ff */
[----:B------:R-:W-:Y:S02]  /*07f0*/  IADD3 R18, PT, PT, R18, R15, RZ ;  /* 0x0000000f12127210 */ /* 0x000fe40007ffe0ff */
[----:B------:R-:W-:-:S03]  /*0800*/  IADD3 R15, PT, PT, R15, 0x80, RZ ;  /* 0x000000800f0f7810 */ /* 0x000fc60007ffe0ff */
[----:B--2---:R1:W-:Y:S01]  /*0810*/  STS [R18], R3 ;  /* 0x0000000312007388 */ /* 0x0043e20000000800 */
[----:B------:R-:W-:Y:S05]  /*0820*/  @P0 BRA `(.L_x_13) ;  /* 0xfffffffc00bc0947 */ /* 0x000fea000383ffff */
[----:B------:R-:W-:Y:S05]  /*0830*/  BSYNC.RECONVERGENT B3 ;  /* 0x0000000000037941 */ /* 0x000fea0003800200 */
.L_x_12:
[----:B------:R-:W-:-:S07]  /*0840*/  IADD3 R4, PT, PT, R4, 0x7, RZ ;  /* 0x0000000704047810 */ /* 0x000fce0007ffe0ff */
.L_x_11:
[----:B0-----:R-:W-:Y:S05]  /*0850*/  BSYNC.RECONVERGENT B2 ;  /* 0x0000000000027941 */ /* 0x001fea0003800200 */
.L_x_10:
[----:B------:R-:W-:-:S13]  /*0860*/  ISETP.GE.U32.AND P0, PT, R11, 0x60, PT ;  /* 0x000000600b00780c */ /* 0x000fda0003f06070 */
[----:B------:R-:W-:Y:S05]  /*0870*/  @!P0 BRA `(.L_x_9) ;  /* 0x0000000000f88947 */ /* 0x000fea0003800000 */
[----:B------:R-:W0:Y:S01]  /*0880*/  S2R R11, SR_CgaCtaId ;  /* 0x00000000000b7919 */ /* 0x000e220000008800 */
[----:B-1----:R-:W1:Y:S01]  /*0890*/  LDC.64 R2, c[0x0][0x380] ;  /* 0x0000e000ff027b82 */ /* 0x002e620000000a00 */
[----:B------:R-:W-:Y:S01]  /*08a0*/  HFMA2 R17, -RZ, RZ, 0, 4.17232513427734375e-07 ;  /* 0x00000007ff117431 */ /* 0x000fe200000001ff */
[----:B------:R-:W-:Y:S02]  /*08b0*/  IADD3 R12, PT, PT, R0, R7, RZ ;  /* 0x00000007000c7210 */ /* 0x000fe40007ffe0ff */
[----:B------:R-:W-:Y:S02]  /*08c0*/  MOV R16, 0x400 ;  /* 0x0000040000107802 */ /* 0x000fe40000000f00 */
[----:B------:R-:W-:-:S04]  /*08d0*/  IMAD R17, R10, R17, -0x7 ;  /* 0xfffffff90a117424 */ /* 0x000fc800078e0211 */
[----:B------:R-:W-:Y:S01]  /*08e0*/  IMAD R17, R12, 0x31, R17 ;  /* 0x000000310c117824 */ /* 0x000fe200078e0211 */
[----:B0-----:R-:W-:-:S07]  /*08f0*/  LEA R16, R11, R16, 0x18 ;  /* 0x000000100b107211 */ /* 0x001fce00078ec0ff */
.L_x_14:
[----:B------:R-:W-:-:S04]  /*0900*/  IADD3 R23, PT, PT, R17, R4, RZ ;  /* 0x0000000411177210 */ /* 0x000fc80007ffe0ff */
[C---:B--2---:R-:W-:Y:S02]  /*0910*/  IADD3 R15, PT, PT, R23.reuse, 0x20, RZ ;  /* 0x00000020170f7810 */ /* 0x044fe40007ffe0ff */
[C---:B------:R-:W-:Y:S02]  /*0920*/  IADD3 R13, PT, PT, R23.reuse, 0x40, RZ ;  /* 0x00000040170d7810 */ /* 0x040fe40007ffe0ff */
[C---:B------:R-:W-:Y:S01]  /*0930*/  IADD3 R11, PT, PT, R23.reuse, 0x60, RZ ;  /* 0x00000060170b7810 */ /* 0x040fe20007ffe0ff */
[----:B-1----:R-:W-:-:S04]  /*0940*/  IMAD.WIDE.U32 R22, R23, 0x4, R2 ;  /* 0x0000000417167825 */ /* 0x002fc800078e0002 */
[--C-:B------:R-:W-:Y:S01]  /*0950*/  IMAD.WIDE.U32 R14, R15, 0x4, R2.reuse ;  /* 0x000000040f0e7825 */ /* 0x100fe200078e0002 */
[----:B------:R-:W2:Y:S03]  /*0960*/  LDG.E.CONSTANT R18, desc[UR6][R22.64] ;  /* 0x0000000616127981 */ /* 0x000ea6000c1e9900 */
[--C-:B------:R-:W-:Y:S02]  /*0970*/  IMAD.WIDE.U32 R12, R13, 0x4, R2.reuse ;  /* 0x000000040d0c7825 */ /* 0x100fe400078e0002 */
[----:B------:R-:W3:Y:S02]  /*0980*/  LDG.E.CONSTANT R14, desc[UR6][R14.64] ;  /* 0x000000060e0e7981 */ /* 0x000ee4000c1e9900 */
[----:B------:R-:W-:Y:S02]  /*0990*/  IMAD.WIDE.U32 R10, R11, 0x4, R2 ;  /* 0x000000040b0a7825 */ /* 0x000fe400078e0002 */
[----:B------:R0:W4:Y:S04]  /*09a0*/  LDG.E.CONSTANT R12, desc[UR6][R12.64] ;  /* 0x000000060c0c7981 */ /* 0x000128000c1e9900 */
[----:B------:R1:W5:Y:S01]  /*09b0*/  LDG.E.CONSTANT R10, desc[UR6][R10.64] ;  /* 0x000000060a0a7981 */ /* 0x000362000c1e9900 */
[C---:B------:R-:W-:Y:S01]  /*09c0*/  VIADD R21, R4.reuse, 0x20 ;  /* 0x0000002004157836 */ /* 0x040fe20000000000 */
[----:B------:R-:W-:-:S02]  /*09d0*/  IADD3 R20, PT, PT, R4, 0x40, RZ ;  /* 0x0000004004147810 */ /* 0x000fc40007ffe0ff */
[C---:B------:R-:W-:Y:S01]  /*09e0*/  IADD3 R19, PT, PT, R4.reuse, 0x60, RZ ;  /* 0x0000006004137810 */ /* 0x040fe20007ffe0ff */
[----:B------:R-:W-:-:S04]  /*09f0*/  IMAD.HI.U32 R25, R4, 0x24924925, RZ ;  /* 0x2492492504197827 */ /* 0x000fc800078e00ff */
[----:B------:R-:W-:Y:S01]  /*0a00*/  IMAD.HI.U32 R26, R21, 0x24924925, RZ ;  /* 0x24924925151a7827 */ /* 0x000fe200078e00ff */
[----:B------:R-:W-:-:S03]  /*0a10*/  IADD3 R24, PT, PT, -R25, R4, RZ ;  /* 0x0000000419187210 */ /* 0x000fc60007ffe1ff */
[----:B------:R-:W-:Y:S01]  /*0a20*/  IMAD.HI.U32 R27, R20, 0x24924925, RZ ;  /* 0x24924925141b7827 */ /* 0x000fe200078e00ff */
[----:B0-----:R-:W-:-:S03]  /*0a30*/  IADD3 R13, PT, PT, R21, -R26, RZ ;  /* 0x8000001a150d7210 */ /* 0x001fc60007ffe0ff */
[C---:B------:R-:W-:Y:S01]  /*0a40*/  IMAD.HI.U32 R28, R19.reuse, 0x24924925, RZ ;  /* 0x24924925131c7827 */ /* 0x040fe200078e00ff */
[----:B------:R-:W-:Y:S02]  /*0a50*/  IADD3 R22, PT, PT, R20, -R27, RZ ;  /* 0x8000001b14167210 */ /* 0x000fe40007ffe0ff */
[----:B------:R-:W-:Y:S02]  /*0a60*/  LEA.HI R24, R24, R25, RZ, 0x1f ;  /* 0x0000001918187211 */ /* 0x000fe400078ff8ff */
[----:B------:R-:W-:Y:S02]  /*0a70*/  IADD3 R15, PT, PT, R19, -R28, RZ ;  /* 0x8000001c130f7210 */ /* 0x000fe40007ffe0ff */
[----:B------:R-:W-:Y:S02]  /*0a80*/  LEA.HI R26, R13, R26, RZ, 0x1f ;  /* 0x0000001a0d1a7211 */ /* 0x000fe400078ff8ff */
[----:B-1----:R-:W-:Y:S02]  /*0a90*/  LEA.HI R11, R22, R27, RZ, 0x1f ;  /* 0x0000001b160b7211 */ /* 0x002fe400078ff8ff */
[----:B------:R-:W-:-:S02]  /*0aa0*/  LEA.HI R15, R15, R28, RZ, 0x1f ;  /* 0x0000001c0f0f7211 */ /* 0x000fc400078ff8ff */
[----:B------:R-:W-:Y:S02]  /*0ab0*/  SHF.R.U32.HI R13, RZ, 0x2, R24 ;  /* 0x00000002ff0d7819 */ /* 0x000fe40000011618 */
[----:B------:R-:W-:Y:S02]  /*0ac0*/  SHF.R.U32.HI R24, RZ, 0x2, R26 ;  /* 0x00000002ff187819 */ /* 0x000fe4000001161a */
[----:B------:R-:W-:Y:S02]  /*0ad0*/  SHF.R.U32.HI R11, RZ, 0x2, R11 ;  /* 0x00000002ff0b7819 */ /* 0x000fe4000001160b */
[----:B------:R-:W-:Y:S01]  /*0ae0*/  SHF.R.U32.HI R22, RZ, 0x2, R15 ;  /* 0x00000002ff167819 */ /* 0x000fe2000001160f */
[----:B------:R-:W-:Y:S02]  /*0af0*/  IMAD R26, R13, -0x7, R4 ;  /* 0xfffffff90d1a7824 */ /* 0x000fe400078e0204 */
[----:B------:R-:W-:Y:S02]  /*0b00*/  IMAD R28, R24, -0x7, R21 ;  /* 0xfffffff9181c7824 */ /* 0x000fe400078e0215 */
[----:B------:R-:W-:-:S02]  /*0b10*/  IMAD R20, R11, -0x7, R20 ;  /* 0xfffffff90b147824 */ /* 0x000fc400078e0214 */
[----:B------:R-:W-:Y:S02]  /*0b20*/  IMAD R19, R22, -0x7, R19 ;  /* 0xfffffff916137824 */ /* 0x000fe400078e0213 */
[C---:B------:R-:W-:Y:S02]  /*0b30*/  IMAD R26, R7.reuse, 0x24, R26 ;  /* 0x00000024071a7824 */ /* 0x040fe400078e021a */
[C---:B------:R-:W-:Y:S02]  /*0b40*/  IMAD R15, R7.reuse, 0x24, R28 ;  /* 0x00000024070f7824 */ /* 0x040fe400078e021c */
[C---:B------:R-:W-:Y:S02]  /*0b50*/  IMAD R20, R7.reuse, 0x24, R20 ;  /* 0x0000002407147824 */ /* 0x040fe400078e0214 */
[----:B------:R-:W-:Y:S02]  /*0b60*/  IMAD R19, R7, 0x24, R19 ;  /* 0x0000002407137824 */ /* 0x000fe400078e0213 */
[----:B------:R-:W-:-:S02]  /*0b70*/  IMAD R13, R13, 0x9, R26 ;  /* 0x000000090d0d7824 */ /* 0x000fc400078e021a */
[----:B------:R-:W-:Y:S02]  /*0b80*/  IMAD R15, R24, 0x9, R15 ;  /* 0x00000009180f7824 */ /* 0x000fe400078e020f */
[----:B------:R-:W-:Y:S02]  /*0b90*/  IMAD R11, R11, 0x9, R20 ;  /* 0x000000090b0b7824 */ /* 0x000fe400078e0214 */
[----:B------:R-:W-:Y:S01]  /*0ba0*/  IMAD R19, R22, 0x9, R19 ;  /* 0x0000000916137824 */ /* 0x000fe200078e0213 */
[-C--:B------:R-:W-:Y:S01]  /*0bb0*/  LEA R13, R13, R16.reuse, 0x2 ;  /* 0x000000100d0d7211 */ /* 0x080fe200078e10ff */
[----:B------:R-:W-:Y:S01]  /*0bc0*/  IMAD R11, R11, 0x4, R16 ;  /* 0x000000040b0b7824 */ /* 0x000fe200078e0210 */
[-C--:B------:R-:W-:Y:S02]  /*0bd0*/  LEA R15, R15, R16.reuse, 0x2 ;  /* 0x000000100f0f7211 */ /* 0x080fe400078e10ff */
[----:B------:R-:W-:Y:S02]  /*0be0*/  LEA R19, R19, R16, 0x2 ;  /* 0x0000001013137211 */ /* 0x000fe400078e10ff */
[----:B------:R-:W-:-:S04]  /*0bf0*/  IADD3 R4, PT, PT, R4, 0x80, RZ ;  /* 0x0000008004047810 */ /* 0x000fc80007ffe0ff */
[----:B------:R-:W-:Y:S01]  /*0c00*/  ISETP.GE.U32.AND P0, PT, R4, R9, PT ;  /* 0x000000090400720c */ /* 0x000fe20003f06070 */
[----:B--2---:R2:W-:Y:S04]  /*0c10*/  STS [R13+0x28], R18 ;  /* 0x000028120d007388 */ /* 0x0045e80000000800 */
[----:B---3--:R2:W-:Y:S04]  /*0c20*/  STS [R15+0x28], R14 ;  /* 0x0000280e0f007388 */ /* 0x0085e80000000800 */
[----:B----4-:R2:W-:Y:S04]  /*0c30*/  STS [R11+0x28], R12 ;  /* 0x0000280c0b007388 */ /* 0x0105e80000000800 */
[----:B-----5:R2:W-:Y:S01]  /*0c40*/  STS [R19+0x28], R10 ;  /* 0x0000280a13007388 */ /* 0x0205e20000000800 */
[----:B------:R-:W-:Y:S05]  /*0c50*/  @!P0 BRA `(.L_x_14) ;  /* 0xfffffffc00288947 */ /* 0x000fea000383ffff */
.L_x_9:
[----:B0-----:R-:W-:Y:S05]  /*0c60*/  BSYNC.RECONVERGENT B1 ;  /* 0x0000000000017941 */ /* 0x001fea0003800200 */
.L_x_8:
[----:B------:R-:W-:Y:S05]  /*0c70*/  BRA `(.L_x_15) ;  /* 0x0000000400cc7947 */ /* 0x000fea0003800000 */
.L_x_7:
[----:B------:R-:W-:-:S13]  /*0c80*/  ISETP.GT.U32.AND P0, PT, R8, 0x7f, PT ;  /* 0x0000007f0800780c */ /* 0x000fda0003f04070 */
        /* <DEDUP_REMOVED lines=30> */
.L_x_19:
[----:B-1----:R-:W-:-:S05]  /*0e70*/  IADD3 R3, PT, PT, R14, -0x7, RZ ;  /* 0xfffffff90e037810 */ /* 0x002fca0007ffe0ff */
[----:B--2---:R-:W-:-:S06]  /*0e80*/  IMAD.WIDE.U32 R2, R3, 0x4, R12 ;  /* 0x0000000403027825 */ /* 0x004fcc00078e000c */
[----:B0-----:R-:W2:Y:S01]  /*0e90*/  LDG.E.CONSTANT R3, desc[UR6][R2.64] ;  /* 0x0000000602037981 */ /* 0x001ea2000c1e9900 */
[----:B------:R-:W-:Y:S01]  /*0ea0*/  IMAD.HI.U32 R18, R17, 0x24924925, RZ ;  /* 0x2492492511127827 */ /* 0x000fe200078e00ff */
[----:B------:R-:W-:Y:S02]  /*0eb0*/  IADD3 R16, PT, PT, R16, 0x1, RZ ;  /* 0x0000000110107810 */ /* 0x000fe40007ffe0ff */
[----:B------:R-:W-:Y:S02]  /*0ec0*/  IADD3 R4, PT, PT, R4, 0x20, RZ ;  /* 0x0000002004047810 */ /* 0x000fe40007ffe0ff */
[----:B------:R-:W-:Y:S02]  /*0ed0*/  IADD3 R19, PT, PT, -R18, R17, RZ ;  /* 0x0000001112137210 */ /* 0x000fe40007ffe1ff */
[----:B------:R-:W-:Y:S02]  /*0ee0*/  ISETP.NE.AND P0, PT, R16, RZ, PT ;  /* 0x000000ff1000720c */ /* 0x000fe40003f05270 */
[----:B------:R-:W-:-:S02]  /*0ef0*/  LEA.HI R19, R19, R18, RZ, 0x1f ;  /* 0x0000001213137211 */ /* 0x000fc400078ff8ff */
[----:B------:R-:W-:Y:S02]  /*0f00*/  IADD3 R14, PT, PT, R14, 0x20, RZ ;  /* 0x000000200e0e7810 */ /* 0x000fe40007ffe0ff */
[----:B------:R-:W-:Y:S02]  /*0f10*/  SHF.L.U32 R19, R19, 0x1, RZ ;  /* 0x0000000113137819 */ /* 0x000fe400000006ff */
[----:B------:R-:W-:Y:S02]  /*0f20*/  IADD3 R17, PT, PT, R17, 0x20, RZ ;  /* 0x0000002011117810 */ /* 0x000fe40007ffe0ff */
[----:B------:R-:W-:-:S04]  /*0f30*/  LOP3.LUT R18, R19, 0xfffffff8, RZ, 0xc0, !PT ;  /* 0xfffffff813127812 */ /* 0x000fc800078ec0ff */
[----:B------:R-:W-:Y:S01]  /*0f40*/  IADD3 R18, PT, PT, R18, R15, RZ ;  /* 0x0000000f12127210 */ /* 0x000fe20007ffe0ff */
[----:B------:R-:W-:-:S04]  /*0f50*/  VIADD R15, R15, 0x80 ;  /* 0x000000800f0f7836 */ /* 0x000fc80000000000 */
[----:B--2---:R1:W-:Y:S01]  /*0f60*/  STS [R18], R3 ;  /* 0x0000000312007388 */ /* 0x0043e20000000800 */
[----:B------:R-:W-:Y:S05]  /*0f70*/  @P0 BRA `(.L_x_19) ;  /* 0xfffffffc00bc0947 */ /* 0x000fea000383ffff */
[----:B------:R-:W-:Y:S05]  /*0f80*/  BSYNC.RECONVERGENT B2 ;  /* 0x0000000000027941 */ /* 0x000fea0003800200 */
.L_x_18:
[----:B------:R-:W-:-:S07]  /*0f90*/  IADD3 R4, PT, PT, R4, 0x7, RZ ;  /* 0x0000000704047810 */ /* 0x000fce0007ffe0ff */
.L_x_17:
[----:B0-----:R-:W-:Y:S05]  /*0fa0*/  BSYNC.RECONVERGENT B1 ;  /* 0x0000000000017941 */ /* 0x001fea0003800200 */
.L_x_16:
        /* <DEDUP_REMOVED lines=10> */
.L_x_20:
[----:B------:R-:W-:-:S04]  /*1050*/  IADD3 R23, PT, PT, R17, R4, RZ ;  /* 0x0000000411177210 */ /* 0x000fc80007ffe0ff */
[C---:B0-----:R-:W-:Y:S02]  /*1060*/  IADD3 R15, PT, PT, R23.reuse, 0x20, RZ ;  /* 0x00000020170f7810 */ /* 0x041fe40007ffe0ff */
        /* <DEDUP_REMOVED lines=10> */
[----:B------:R-:W-:-:S02]  /*1110*/  IADD3 R21, PT, PT, R4, 0x20, RZ ;  /* 0x0000002004157810 */ /* 0x000fc40007ffe0ff */
[C---:B------:R-:W-:Y:S01]  /*1120*/  IADD3 R20, PT, PT, R4.reuse, 0x40, RZ ;  /* 0x0000004004147810 */ /* 0x040fe20007ffe0ff */
[C---:B------:R-:W-:Y:S02]  /*1130*/  VIADD R19, R4.reuse, 0x60 ;  /* 0x0000006004137836 */ /* 0x040fe40000000000 */
        /* <DEDUP_REMOVED lines=28> */
[-C--:B------:R-:W-:Y:S02]  /*1300*/  LEA R13, R13, R16.reuse, 0x2 ;  /* 0x000000100d0d7211 */ /* 0x080fe400078e10ff */
[-C--:B------:R-:W-:Y:S02]  /*1310*/  LEA R15, R15, R16.reuse, 0x2 ;  /* 0x000000100f0f7211 */ /* 0x080fe400078e10ff */
[-C--:B------:R-:W-:Y:S02]  /*1320*/  LEA R11, R11, R16.reuse, 0x2 ;  /* 0x000000100b0b7211 */ /* 0x080fe400078e10ff */
[----:B------:R-:W-:-:S02]  /*1330*/  LEA R19, R19, R16, 0x2 ;  /* 0x0000001013137211 */ /* 0x000fc400078e10ff */
[----:B------:R-:W-:-:S04]  /*1340*/  IADD3 R4, PT, PT, R4, 0x80, RZ ;  /* 0x0000008004047810 */ /* 0x000fc80007ffe0ff */
[----:B------:R-:W-:Y:S01]  /*1350*/  ISETP.GE.U32.AND P0, PT, R4, R9, PT ;  /* 0x000000090400720c */ /* 0x000fe20003f06070 */
[----:B--2---:R0:W-:Y:S04]  /*1360*/  STS [R13+0x4], R18 ;  /* 0x000004120d007388 */ /* 0x0041e80000000800 */
[----:B---3--:R0:W-:Y:S04]  /*1370*/  STS [R15+0x4], R14 ;  /* 0x0000040e0f007388 */ /* 0x0081e80000000800 */
[----:B----4-:R0:W-:Y:S04]  /*1380*/  STS [R11+0x4], R12 ;  /* 0x0000040c0b007388 */ /* 0x0101e80000000800 */
[----:B-----5:R0:W-:Y:S01]  /*1390*/  STS [R19+0x4], R10 ;  /* 0x0000040a13007388 */ /* 0x0201e20000000800 */
[----:B------:R-:W-:Y:S05]  /*13a0*/  @!P0 BRA `(.L_x_20) ;  /* 0xfffffffc00288947 */ /* 0x000fea000383ffff */
.L_x_15:
[----:B0-----:R-:W-:Y:S05]  /*13b0*/  BSYNC.RECONVERGENT B0 ;  /* 0x0000000000007941 */ /* 0x001fea0003800200 */
.L_x_6:
[----:B--2---:R-:W1:Y:S01]  /*13c0*/  LDC.64 R12, c[0x0][0x388] ;  /* 0x0000e200ff0c7b82 */ /* 0x004e620000000a00 */
[----:B------:R-:W-:-:S05]  /*13d0*/  IMAD R9, R0, 0x120, RZ ;  /* 0x0000012000097824 */ /* 0x000fca00078e02ff */
[----:B------:R-:W-:-:S05]  /*13e0*/  LOP3.LUT R9, R9, 0x1f, R8, 0xf8, !PT ;  /* 0x0000001f09097812 */ /* 0x000fca00078ef808 */
[----:B-1----:R-:W-:-:S05]  /*13f0*/  IMAD.WIDE.U32 R2, R9, 0x4, R12 ;  /* 0x0000000409027825 */ /* 0x002fca00078e000c */
[----:B------:R-:W2:Y:S04]  /*1400*/  LDG.E.CONSTANT R14, desc[UR6][R2.64] ;  /* 0x00000006020e7981 */ /* 0x000ea8000c1e9900 */
[----:B------:R-:W3:Y:S04]  /*1410*/  LDG.E.CONSTANT R0, desc[UR6][R2.64+0x80] ;  /* 0x0000800602007981 */ /* 0x000ee8000c1e9900 */
[----:B------:R-:W4:Y:S04]  /*1420*/  LDG.E.CONSTANT R17, desc[UR6][R2.64+0x100] ;  /* 0x0001000602117981 */ /* 0x000f28000c1e9900 */
[----:B------:R0:W5:Y:S01]  /*1430*/  LDG.E.CONSTANT R23, desc[UR6][R2.64+0x180] ;  /* 0x0001800602177981 */ /* 0x000162000c1e9900 */
[C---:B------:R-:W-:Y:S01]  /*1440*/  VIADD R29, R9.reuse, 0x80 ;  /* 0x00000080091d7836 */ /* 0x040fe20000000000 */
[----:B------:R-:W-:-:S03]  /*1450*/  IADD3 R21, PT, PT, R9, 0xa0, RZ ;  /* 0x000000a009157810 */ /* 0x000fc60007ffe0ff */
[----:B------:R-:W-:-:S04]  /*1460*/  IMAD.WIDE.U32 R28, R29, 0x4, R12 ;  /* 0x000000041d1c7825 */ /* 0x000fc800078e000c */
[----:B------:R-:W-:Y:S02]  /*1470*/  IMAD.WIDE.U32 R20, R21, 0x4, R12 ;  /* 0x0000000415147825 */ /* 0x000fe400078e000c */
[----:B------:R-:W5:Y:S04]  /*1480*/  LDG.E.CONSTANT R28, desc[UR6][R28.64] ;  /* 0x000000061c1c7981 */ /* 0x000f68000c1e9900 */
[----:B------:R-:W5:Y:S01]  /*1490*/  LDG.E.CONSTANT R22, desc[UR6][R20.64] ;  /* 0x0000000614167981 */ /* 0x000f62000c1e9900 */
[----:B------:R-:W-:-:S05]  /*14a0*/  IADD3 R11, PT, PT, R9, 0xc0, RZ ;  /* 0x000000c0090b7810 */ /* 0x000fca0007ffe0ff */
[----:B------:R-:W-:-:S05]  /*14b0*/  IMAD.WIDE.U32 R10, R11, 0x4, R12 ;  /* 0x000000040b0a7825 */ /* 0x000fca00078e000c */
[----:B------:R1:W5:Y:S01]  /*14c0*/  LDG.E.CONSTANT R16, desc[UR6][R10.64] ;  /* 0x000000060a107981 */ /* 0x000362000c1e9900 */
[----:B------:R-:W-:-:S05]  /*14d0*/  IADD3 R19, PT, PT, R9, 0xe0, RZ ;  /* 0x000000e009137810 */ /* 0x000fca0007ffe0ff */
[----:B------:R-:W-:-:S06]  /*14e0*/  IMAD.WIDE.U32 R18, R19, 0x4, R12 ;  /* 0x0000000413127825 */ /* 0x000fcc00078e000c */
[----:B------:R-:W5:Y:S01]  /*14f0*/  LDG.E.CONSTANT R18, desc[UR6][R18.64] ;  /* 0x0000000612127981 */ /* 0x000f62000c1e9900 */
[----:B0-----:R-:W-:-:S05]  /*1500*/  IADD3 R3, PT, PT, R9, 0x100, RZ ;  /* 0x0000010009037810 */ /* 0x001fca0007ffe0ff */
[----:B-1----:R-:W-:-:S05]  /*1510*/  IMAD.WIDE.U32 R10, R3, 0x4, R12 ;  /* 0x00000004030a7825 */ /* 0x002fca00078e000c */
[----:B------:R-:W5:Y:S01]  /*1520*/  LDG.E.CONSTANT R25, desc[UR6][R10.64] ;  /* 0x000000060a197981 */ /* 0x000f62000c1e9900 */
[----:B------:R-:W-:-:S05]  /*1530*/  IADD3 R3, PT, PT, R9, 0x120, RZ ;  /* 0x0000012009037810 */ /* 0x000fca0007ffe0ff */
[----:B------:R-:W-:-:S05]  /*1540*/  IMAD.WIDE.U32 R2, R3, 0x4, R12 ;  /* 0x0000000403027825 */ /* 0x000fca00078e000c */
[----:B------:R-:W5:Y:S01]  /*1550*/  LDG.E.CONSTANT R24, desc[UR6][R2.64] ;  /* 0x0000000602187981 */ /* 0x000f62000c1e9900 */
[----:B------:R-:W0:Y:S01]  /*1560*/  S2UR UR5, SR_CgaCtaId ;  /* 0x00000000000579c3 */ /* 0x000e220000008800 */
[----:B------:R-:W-:Y:S02]  /*1570*/  UMOV UR4, 0x400 ;  /* 0x0000040000047882 */ /* 0x000fe40000000000 */
[----:B------:R-:W5:Y:S04]  /*1580*/  LDG.E.CONSTANT R26, desc[UR6][R2.64+0x80] ;  /* 0x00008006021a7981 */ /* 0x000f68000c1e9900 */
[----:B------:R1:W5:Y:S02]  /*1590*/  LDG.E.CONSTANT R21, desc[UR6][R2.64+0x100] ;  /* 0x0001000602157981 */ /* 0x000364000c1e9900 */
[----:B-1----:R-:W-:Y:S01]  /*15a0*/  IADD3 R3, PT, PT, R9, 0x180, RZ ;  /* 0x0000018009037810 */ /* 0x002fe20007ffe0ff */
[----:B0-----:R-:W-:-:S06]  /*15b0*/  ULEA UR4, UR5, UR4, 0x18 ;  /* 0x0000000405047291 */ /* 0x001fcc000f8ec0ff */
[----:B------:R-:W-:Y:S01]  /*15c0*/  LEA R4, R7, UR4, 0x2 ;  /* 0x0000000407047c11 */ /* 0x000fe2000f8e10ff */
[----:B------:R-:W-:Y:S06]  /*15d0*/  BAR.SYNC.DEFER_BLOCKING 0x0 ;  /* 0x0000000000007b1d */ /* 0x000fec0000010000 */
[----:B------:R-:W2:Y:S04]  /*15e0*/  LDS R11, [R4] ;  /* 0x00000000040b7984 */ /* 0x000ea80000000800 */
[----:B------:R-:W3:Y:S04]  /*15f0*/  LDS R10, [R4+0x4] ;  /* 0x00000400040a7984 */ /* 0x000ee80000000800 */
[----:B------:R-:W4:Y:S04]  /*1600*/  LDS R27, [R4+0x8] ;  /* 0x00000800041b7984 */ /* 0x000f280000000800 */
[----:B------:R-:W0:Y:S04]  /*1610*/  LDS R19, [R4+0x24] ;  /* 0x0000240004137984 */ /* 0x000e280000000800 */
[----:B------:R-:W1:Y:S04]  /*1620*/  LDS R15, [R4+0x28] ;  /* 0x00002800040f7984 */ /* 0x000e680000000800 */
[----:B------:R-:W-:Y:S01]  /*1630*/  LDS R29, [R4+0x48] ;  /* 0x00004800041d7984 */ /* 0x000fe20000000800 */
[----:B--2---:R-:W-:-:S04]  /*1640*/  FFMA R11, R14, R11, RZ ;  /* 0x0000000b0e0b7223 */ /* 0x004fc800000000ff */
[----:B---3--:R-:W-:Y:S01]  /*1650*/  FFMA R2, R0, R10, R11 ;  /* 0x0000000a00027223 */ /* 0x008fe2000000000b */
[----:B------:R-:W-:-:S04]  /*1660*/  IMAD.WIDE.U32 R10, R3, 0x4, R12 ;  /* 0x00000004030a7825 */ /* 0x000fc800078e000c */
[----:B----4-:R-:W-:Y:S01]  /*1670*/  FFMA R2, R17, R27, R2 ;  /* 0x0000001b11027223 */ /* 0x010fe20000000002 */
[-C--:B0-----:R-:W-:Y:S01]  /*1680*/  FFMA R27, R14, R19.reuse, RZ ;  /* 0x000000130e1b7223 */ /* 0x081fe200000000ff */
[----:B------:R-:W-:Y:S01]  /*1690*/  IADD3 R3, PT, PT, R9, 0x1a0, RZ ;  /* 0x000001a009037810 */ /* 0x000fe20007ffe0ff */
[----:B------:R-:W2:Y:S01]  /*16a0*/  LDG.E.CONSTANT R20, desc[UR6][R10.64] ;  /* 0x000000060a147981 */ /* 0x000ea2000c1e9900 */
[----:B-----5:R-:W-:-:S03]  /*16b0*/  FFMA R14, R23, R19, R2 ;  /* 0x00000013170e7223 */ /* 0x020fc60000000002 */
[----:B------:R-:W0:Y:S01]  /*16c0*/  LDS R19, [R4+0x2c] ;  /* 0x00002c0004137984 */ /* 0x000e220000000800 */
[----:B------:R-:W-:-:S06]  /*16d0*/  IMAD.WIDE.U32 R2, R3, 0x4, R12 ;  /* 0x0000000403027825 */ /* 0x000fcc00078e000c */
[----:B------:R1:W3:Y:S02]  /*16e0*/  LDG.E.CONSTANT R3, desc[UR6][R2.64] ;  /* 0x0000000602037981 */ /* 0x0002e4000c1e9900 */
[-C--:B-1----:R-:W-:Y:S01]  /*16f0*/  FFMA R2, R0, R15.reuse, R27 ;  /* 0x0000000f00027223 */ /* 0x082fe2000000001b */
[----:B------:R-:W-:Y:S01]  /*1700*/  IADD3 R0, PT, PT, R9, 0x1c0, RZ ;  /* 0x000001c009007810 */ /* 0x000fe20007ffe0ff */
[----:B------:R-:W-:-:S04]  /*1710*/  FFMA R27, R28, R15, R14 ;  /* 0x0000000f1c1b7223 */ /* 0x000fc8000000000e */
[----:B------:R-:W-:-:S05]  /*1720*/  IMAD.WIDE.U32 R14, R0, 0x4, R12 ;  /* 0x00000004000e7825 */ /* 0x000fca00078e000c */
[----:B------:R1:W4:Y:S01]  /*1730*/  LDG.E.CONSTANT R0, desc[UR6][R14.64] ;  /* 0x000000060e007981 */ /* 0x000322000c1e9900 */
[----:B------:R-:W-:-:S05]  /*1740*/  IADD3 R11, PT, PT, R9, 0x1e0, RZ ;  /* 0x000001e0090b7810 */ /* 0x000fca0007ffe0ff */
[----:B------:R-:W-:-:S04]  /*1750*/  IMAD.WIDE.U32 R10, R11, 0x4, R12 ;  /* 0x000000040b0a7825 */ /* 0x000fc800078e000c */
[-C--:B0-----:R-:W-:Y:S01]  /*1760*/  FFMA R2, R17, R19.reuse, R2 ;  /* 0x0000001311027223 */ /* 0x081fe20000000002 */
[----:B-1----:R-:W-:Y:S01]  /*1770*/  FFMA R15, R22, R19, R27 ;  /* 0x00000013160f7223 */ /* 0x002fe2000000001b */
[----:B------:R0:W5:Y:S02]  /*1780*/  LDG.E.CONSTANT R17, desc[UR6][R10.64] ;  /* 0x000000060a117981 */ /* 0x000164000c1e9900 */
[-C--:B------:R-:W-:Y:S01]  /*1790*/  FFMA R2, R23, R29.reuse, R2 ;  /* 0x0000001d17027223 */ /* 0x080fe20000000002 */
[----:B------:R-:W-:Y:S01]  /*17a0*/  FFMA R29, R16, R29, R15 ;  /* 0x0000001d101d7223 */ /* 0x000fe2000000000f */
[----:B------:R-:W1:Y:S04]  /*17b0*/  LDS R19, [R4+0x4c] ;  /* 0x00004c0004137984 */ /* 0x000e680000000800 */
[----:B------:R-:W1:Y:S01]  /*17c0*/  LDS R27, [R4+0x50] ;  /* 0x00005000041b7984 */ /* 0x000e620000000800 */
[----:B0-----:R-:W-:-:S03]  /*17d0*/  IADD3 R11, PT, PT, R9, 0x220, RZ ;  /* 0x00000220090b7810 */ /* 0x001fc60007ffe0ff */
[----:B------:R-:W0:Y:S04]  /*17e0*/  LDS R23, [R4+0x6c] ;  /* 0x00006c0004177984 */ /* 0x000e280000000800 */
[----:B------:R-:W0:Y:S01]  /*17f0*/  LDS R15, [R4+0x70] ;  /* 0x00007000040f7984 */ /* 0x000e220000000800 */
[----:B------:R-:W-:-:S04]  /*1800*/  IMAD.WIDE.U32 R10, R11, 0x4, R12 ;  /* 0x000000040b0a7825 */ /* 0x000fc800078e000c */
[----:B-1----:R-:W-:Y:S02]  /*1810*/  FFMA R2, R28, R19, R2 ;  /* 0x000000131c027223 */ /* 0x002fe40000000002 */
[----:B------:R-:W1:Y:S02]  /*1820*/  LDS R28, [R4+0x74] ;  /* 0x00007400041c7984 */ /* 0x000e640000000800 */
[----:B------:R-:W-:Y:S01]  /*1830*/  FFMA R2, R22, R27, R2 ;  /* 0x0000001b16027223 */ /* 0x000fe20000000002 */
[----:B------:R-:W-:-:S03]  /*1840*/  VIADD R22, R9, 0x200 ;  /* 0x0000020009167836 */ /* 0x000fc60000000000 */
[----:B0-----:R-:W-:Y:S01]  /*1850*/  FFMA R14, R16, R23, R2 ;  /* 0x00000017100e7223 */ /* 0x001fe20000000002 */
[----:B------:R-:W-:-:S04]  /*1860*/  IMAD.WIDE.U32 R22, R22, 0x4, R12 ;  /* 0x0000000416167825 */ /* 0x000fc800078e000c */
[C---:B------:R-:W-:Y:S01]  /*1870*/  FFMA R29, R18.reuse, R19, R29 ;  /* 0x00000013121d7223 */ /* 0x040fe2000000001d */
[----:B------:R0:W5:Y:S04]  /*1880*/  LDG.E.CONSTANT R16, desc[UR6][R10.64] ;  /* 0x000000060a107981 */ /* 0x000168000c1e9900 */
[----:B------:R0:W5:Y:S04]  /*1890*/  LDG.E.CONSTANT R2, desc[UR6][R22.64] ;  /* 0x0000000616027981 */ /* 0x000168000c1e9900 */
[----:B------:R-:W1:Y:S01]  /*18a0*/  LDS R19, [R4+0x90] ;  /* 0x0000900004137984 */ /* 0x000e620000000800 */
[----:B0-----:R-:W-:Y:S01]  /*18b0*/  FFMA R11, R18, R15, R14 ;  /* 0x0000000f120b7223 */ /* 0x001fe2000000000e */
[----:B------:R-:W-:Y:S01]  /*18c0*/  IADD3 R23, PT, PT, R9, 0x240, RZ ;  /* 0x0000024009177810 */ /* 0x000fe20007ffe0ff */
[----:B------:R-:W-:Y:S01]  /*18d0*/  FFMA R18, R25, R27, R29 ;  /* 0x0000001b19127223 */ /* 0x000fe2000000001d */
[----:B------:R-:W-:Y:S01]  /*18e0*/  IADD3 R29, PT, PT, R9, 0x280, RZ ;  /* 0x00000280091d7810 */ /* 0x000fe20007ffe0ff */
[----:B------:R-:W0:Y:S02]  /*18f0*/  LDS R27, [R4+0x94] ;  /* 0x00009400041b7984 */ /* 0x000e240000000800 */
[----:B------:R-:W-:-:S05]  /*1900*/  IMAD.WIDE.U32 R14, R23, 0x4, R12 ;  /* 0x00000004170e7825 */ /* 0x000fca00078e000c */
[----:B------:R-:W5:Y:S04]  /*1910*/  LDG.E.CONSTANT R23, desc[UR6][R14.64] ;  /* 0x000000060e177981 */ /* 0x000f68000c1e9900 */
[----:B------:R1:W5:Y:S02]  /*1920*/  LDG.E.CONSTANT R22, desc[UR6][R14.64+0x80] ;  /* 0x000080060e167981 */ /* 0x000364000c1e9900 */
[----:B-1----:R-:W-:Y:S01]  /*1930*/  FFMA R25, R25, R28, R11 ;  /* 0x0000001c19197223 */ /* 0x002fe2000000000b */
[----:B------:R-:W-:-:S05]  /*1940*/  IMAD.WIDE.U32 R28, R29, 0x4, R12 ;  /* 0x000000041d1c7825 */ /* 0x000fca00078e000c */
[----:B------:R1:W5:Y:S01]  /*1950*/  LDG.E.CONSTANT R10, desc[UR6][R28.64] ;  /* 0x000000061c0a7981 */ /* 0x000362000c1e9900 */
[----:B------:R-:W-:-:S05]  /*1960*/  IADD3 R11, PT, PT, R9, 0x2a0, RZ ;  /* 0x000002a0090b7810 */ /* 0x000fca0007ffe0ff */
[----:B------:R-:W-:Y:S01]  /*1970*/  IMAD.WIDE.U32 R14, R11, 0x4, R12 ;  /* 0x000000040b0e7825 */ /* 0x000fe200078e000c */
[----:B-1----:R-:W-:-:S03]  /*1980*/  IADD3 R28, PT, PT, R9, 0x2c0, RZ ;  /* 0x000002c0091c7810 */ /* 0x002fc60007ffe0ff */
[----:B------:R-:W-:Y:S01]  /*1990*/  FFMA R29, R24, R19, R18 ;  /* 0x00000013181d7223 */ /* 0x000fe20000000012 */
[----:B------:R1:W5:Y:S01]  /*19a0*/  LDG.E.CONSTANT R11, desc[UR6][R14.64] ;  /* 0x000000060e0b7981 */ /* 0x000362000c1e9900 */
[----:B------:R-:W-:-:S06]  /*19b0*/  IMAD.WIDE.U32 R18, R28, 0x4, R12 ;  /* 0x000000041c127825 */ /* 0x000fcc00078e000c */
[----:B------:R-:W5:Y:S04]  /*19c0*/  LDG.E.CONSTANT R18, desc[UR6][R18.64] ;  /* 0x0000000612127981 */ /* 0x000f68000c1e9900 */
[----:B-1----:R-:W1:Y:S01]  /*19d0*/  LDS R14, [R4+0x98] ;  /* 0x00009800040e7984 */ /* 0x002e620000000800 */
[----:B0-----:R-:W-:-:S04]  /*19e0*/  FFMA R27, R26, R27, R29 ;  /* 0x0000001b1a1b7223 */ /* 0x001fc8000000001d */
[----:B-1----:R-:W-:Y:S02]  /*19f0*/  FFMA R27, R21, R14, R27 ;  /* 0x0000000e151b7223 */ /* 0x002fe4000000001b */
[----:B------:R-:W0:Y:S02]  /*1a00*/  LDS R14, [R4+0xb4] ;  /* 0x0000b400040e7984 */ /* 0x000e240000000800 */
[----:B0-----:R-:W-:Y:S02]  /*1a10*/  FFMA R29, R24, R14, R25 ;  /* 0x0000000e181d7223 */ /* 0x001fe40000000019 */
[----:B------:R-:W0:Y:S04]  /*1a20*/  LDS R25, [R4+0xb8] ;  /* 0x0000b80004197984 */ /* 0x000e280000000800 */
[----:B------:R-:W1:Y:S01]  /*1a30*/  LDS R24, [R4+0xbc] ;  /* 0x0000bc0004187984 */ /* 0x000e620000000800 */
[----:B------:R-:W-:Y:S01]  /*1a40*/  IADD3 R15, PT, PT, R9, 0x2e0, RZ ;  /* 0x000002e0090f7810 */ /* 0x000fe20007ffe0ff */
[----:B0-----:R-:W-:-:S02]  /*1a50*/  FFMA R28, R26, R25, R29 ;  /* 0x000000191a1c7223 */ /* 0x001fc4000000001d */
[----:B------:R-:W0:Y:S04]  /*1a60*/  LDS R26, [R4+0xd8] ;  /* 0x0000d800041a7984 */ /* 0x000e280000000800 */
[----:B------:R-:W-:Y:S01]  /*1a70*/  LDS R29, [R4+0xe0] ;  /* 0x0000e000041d7984 */ /* 0x000fe20000000800 */
[----:B--2---:R-:W-:-:S04]  /*1a80*/  FFMA R27, R20, R14, R27 ;  /* 0x0000000e141b7223 */ /* 0x004fc8000000001b */
[----:B---3--:R-:W-:Y:S01]  /*1a90*/  FFMA R27, R3, R25, R27 ;  /* 0x00000019031b7223 */ /* 0x008fe2000000001b */
[----:B-1----:R-:W-:Y:S02]  /*1aa0*/  FFMA R25, R21, R24, R28 ;  /* 0x0000001815197223 */ /* 0x002fe4000000001c */
[----:B------:R-:W1:Y:S01]  /*1ab0*/  LDS R21, [R4+0xdc] ;  /* 0x0000dc0004157984 */ /* 0x000e620000000800 */
[----:B------:R-:W-:-:S05]  /*1ac0*/  IMAD.WIDE.U32 R14, R15, 0x4, R12 ;  /* 0x000000040f0e7825 */ /* 0x000fca00078e000c */
[----:B------:R2:W3:Y:S04]  /*1ad0*/  LDG.E.CONSTANT R19, desc[UR6][R14.64] ;  /* 0x000000060e137981 */ /* 0x0004e8000c1e9900 */
[----:B--2---:R-:W2:Y:S01]  /*1ae0*/  LDS R14, [R4+0xfc] ;  /* 0x0000fc00040e7984 */ /* 0x004ea20000000800 */
[----:B0-----:R-:W-:Y:S01]  /*1af0*/  FFMA R28, R20, R26, R25 ;  /* 0x0000001a141c7223 */ /* 0x001fe20000000019 */
[----:B----4-:R-:W-:Y:S02]  /*1b00*/  FFMA R27, R0, R24, R27 ;  /* 0x00000018001b7223 */ /* 0x010fe4000000001b */
[----:B------:R-:W0:Y:S01]  /*1b10*/  LDS R15, [R4+0x100] ;  /* 0x00010000040f7984 */ /* 0x000e220000000800 */
[----:B------:R-:W-:-:S05]  /*1b20*/  IADD3 R24, PT, PT, R9, 0x300, RZ ;  /* 0x0000030009187810 */ /* 0x000fca0007ffe0ff */
[----:B------:R-:W-:-:S06]  /*1b30*/  IMAD.WIDE.U32 R24, R24, 0x4, R12 ;  /* 0x0000000418187825 */ /* 0x000fcc00078e000c */
[----:B------:R-:W4:Y:S01]  /*1b40*/  LDG.E.CONSTANT R24, desc[UR6][R24.64] ;  /* 0x0000000618187981 */ /* 0x000f22000c1e9900 */
[----:B-1----:R-:W-:Y:S01]  /*1b50*/  FFMA R3, R3, R21, R28 ;  /* 0x0000001503037223 */ /* 0x002fe2000000001c */
[----:B-----5:R-:W-:Y:S02]  /*1b60*/  FFMA R20, R17, R26, R27 ;  /* 0x0000001a11147223 */ /* 0x020fe4000000001b */
[----:B------:R-:W-:Y:S01]  /*1b70*/  LDS R28, [R4+0x144] ;  /* 0x00014400041c7984 */ /* 0x000fe20000000800 */
[----:B------:R-:W-:-:S03]  /*1b80*/  FFMA R0, R0, R29, R3 ;  /* 0x0000001d00007223 */ /* 0x000fc60000000003 */
[----:B------:R-:W1:Y:S04]  /*1b90*/  LDS R3, [R4+0x104] ;  /* 0x0001040004037984 */ /* 0x000e680000000800 */
[----:B------:R-:W-:Y:S01]  /*1ba0*/  LDS R27, [R4+0x124] ;  /* 0x00012400041b7984 */ /* 0x000fe20000000800 */
[----:B--2---:R-:W-:-:S03]  /*1bb0*/  FFMA R14, R17, R14, R0 ;  /* 0x0000000e110e7223 */ /* 0x004fc60000000000 */
[----:B------:R-:W2:Y:S01]  /*1bc0*/  LDS R0, [R4+0x120] ;  /* 0x0001200004007984 */ /* 0x000ea20000000800 */
[----:B------:R-:W-:-:S03]  /*1bd0*/  FFMA R17, R2, R21, R20 ;  /* 0x0000001502117223 */ /* 0x000fc60000000014 */
[----:B------:R-:W5:Y:S01]  /*1be0*/  LDS R21, [R4+0x128] ;  /* 0x0001280004157984 */ /* 0x000f620000000800 */
[----:B0-----:R-:W-:Y:S01]  /*1bf0*/  FFMA R2, R2, R15, R14 ;  /* 0x0000000f02027223 */ /* 0x001fe2000000000e */
[----:B------:R-:W-:Y:S01]  /*1c00*/  IADD3 R15, PT, PT, R9, 0x320, RZ ;  /* 0x00000320090f7810 */ /* 0x000fe20007ffe0ff */
[C---:B------:R-:W-:Y:S02]  /*1c10*/  FFMA R20, R16.reuse, R29, R17 ;  /* 0x0000001d10147223 */ /* 0x040fe40000000011 */
[----:B-1----:R-:W-:Y:S01]  /*1c20*/  FFMA R16, R16, R3, R2 ;  /* 0x0000000310107223 */ /* 0x002fe20000000002 */
[----:B------:R-:W0:Y:S01]  /*1c30*/  LDS R17, [R4+0x148] ;  /* 0x0001480004117984 */ /* 0x000e220000000800 */
[----:B------:R-:W-:Y:S01]  /*1c40*/  IMAD.WIDE.U32 R14, R15, 0x4, R12 ;  /* 0x000000040f0e7825 */ /* 0x000fe200078e000c */
[----:B------:R-:W-:-:S03]  /*1c50*/  IADD3 R3, PT, PT, R9, 0x340, RZ ;  /* 0x0000034009037810 */ /* 0x000fc60007ffe0ff */
[----:B------:R-:W-:Y:S01]  /*1c60*/  VIADD R29, R9, 0x360 ;  /* 0x00000360091d7836 */ /* 0x000fe20000000000 */
[----:B------:R1:W4:Y:S02]  /*1c70*/  LDG.E.CONSTANT R25, desc[UR6][R14.64] ;  /* 0x000000060e197981 */ /* 0x000324000c1e9900 */
[----:B-1----:R-:W-:-:S04]  /*1c80*/  IMAD.WIDE.U32 R14, R3, 0x4, R12 ;  /* 0x00000004030e7825 */ /* 0x002fc800078e000c */
[----:B------:R-:W-:-:S04]  /*1c90*/  IMAD.WIDE.U32 R2, R29, 0x4, R12 ;  /* 0x000000041d027825 */ /* 0x000fc800078e000c */
[----:B--2---:R-:W-:Y:S01]  /*1ca0*/  FFMA R29, R23, R0, R20 ;  /* 0x00000000171d7223 */ /* 0x004fe20000000014 */
[----:B------:R-:W2:Y:S04]  /*1cb0*/  LDG.E.CONSTANT R26, desc[UR6][R14.64] ;  /* 0x000000060e1a7981 */ /* 0x000ea8000c1e9900 */
[----:B------:R1:W2:Y:S01]  /*1cc0*/  LDG.E.CONSTANT R3, desc[UR6][R2.64] ;  /* 0x0000000602037981 */ /* 0x0002a2000c1e9900 */
[----:B------:R-:W-:Y:S01]  /*1cd0*/  FFMA R29, R22, R27, R29 ;  /* 0x0000001b161d7223 */ /* 0x000fe2000000001d */
[----:B------:R-:W-:Y:S01]  /*1ce0*/  IADD3 R20, PT, PT, R9, 0x3a0, RZ ;  /* 0x000003a009147810 */ /* 0x000fe20007ffe0ff */
[----:B------:R-:W-:Y:S01]  /*1cf0*/  FFMA R23, R23, R28, R16 ;  /* 0x0000001c17177223 */ /* 0x000fe20000000010 */
[----:B------:R-:W0:Y:S01]  /*1d00*/  LDS R27, [R4+0x14c] ;  /* 0x00014c00041b7984 */ /* 0x000e220000000800 */
[----:B-1----:R-:W-:Y:S01]  /*1d10*/  IADD3 R2, PT, PT, R9, 0x380, RZ ;  /* 0x0000038009027810 */ /* 0x002fe20007ffe0ff */
[----:B-----5:R-:W-:-:S04]  /*1d20*/  FFMA R29, R10, R21, R29 ;  /* 0x000000150a1d7223 */ /* 0x020fc8000000001d */
[----:B------:R-:W-:-:S04]  /*1d30*/  IMAD.WIDE.U32 R14, R2, 0x4, R12 ;  /* 0x00000004020e7825 */ /* 0x000fc800078e000c */
[----:B------:R-:W-:Y:S01]  /*1d40*/  IMAD.WIDE.U32 R20, R20, 0x4, R12 ;  /* 0x0000000414147825 */ /* 0x000fe200078e000c */
[----:B------:R1:W5:Y:S04]  /*1d50*/  LDG.E.CONSTANT R2, desc[UR6][R14.64] ;  /* 0x000000060e027981 */ /* 0x000368000c1e9900 */
[----:B------:R1:W5:Y:S01]  /*1d60*/  LDG.E.CONSTANT R0, desc[UR6][R20.64] ;  /* 0x0000000614007981 */ /* 0x000362000c1e9900 */
[----:B------:R-:W-:Y:S01]  /*1d70*/  IADD3 R16, PT, PT, R9, 0x3c0, RZ ;  /* 0x000003c009107810 */ /* 0x000fe20007ffe0ff */
[----:B------:R-:W-:Y:S01]  /*1d80*/  FFMA R28, R11, R28, R29 ;  /* 0x0000001c0b1c7223 */ /* 0x000fe2000000001d */
[----:B0-----:R-:W-:Y:S01]  /*1d90*/  FFMA R29, R22, R17, R23 ;  /* 0x00000011161d7223 */ /* 0x001fe20000000017 */
[C---:B------:R-:W-:Y:S02]  /*1da0*/  IADD3 R23, PT, PT, R9.reuse, 0x400, RZ ;  /* 0x0000040009177810 */ /* 0x040fe40007ffe0ff */
[----:B-1----:R-:W-:Y:S01]  /*1db0*/  IMAD.WIDE.U32 R14, R16, 0x4, R12 ;  /* 0x00000004100e7825 */ /* 0x002fe200078e000c */
[----:B------:R-:W-:-:S03]  /*1dc0*/  IADD3 R21, PT, PT, R9, 0x3e0, RZ ;  /* 0x000003e009157810 */ /* 0x000fc60007ffe0ff */
[----:B------:R-:W-:Y:S02]  /*1dd0*/  FFMA R28, R18, R17, R28 ;  /* 0x00000011121c7223 */ /* 0x000fe4000000001c */
[----:B------:R-:W5:Y:S01]  /*1de0*/  LDG.E.CONSTANT R14, desc[UR6][R14.64] ;  /* 0x000000060e0e7981 */ /* 0x000f62000c1e9900 */
[----:B------:R-:W-:-:S04]  /*1df0*/  IMAD.WIDE.U32 R16, R21, 0x4, R12 ;  /* 0x0000000415107825 */ /* 0x000fc800078e000c */
[--C-:B------:R-:W-:Y:S01]  /*1e00*/  IMAD.WIDE.U32 R20, R23, 0x4, R12.reuse ;  /* 0x0000000417147825 */ /* 0x100fe200078e000c */
[----:B------:R-:W-:Y:S01]  /*1e10*/  IADD3 R23, PT, PT, R9, 0x420, RZ ;  /* 0x0000042009177810 */ /* 0x000fe20007ffe0ff */
[----:B------:R0:W5:Y:S04]  /*1e20*/  LDG.E.CONSTANT R15, desc[UR6][R16.64] ;  /* 0x00000006100f7981 */ /* 0x000168000c1e9900 */
[----:B------:R-:W-:Y:S01]  /*1e30*/  IMAD.WIDE.U32 R22, R23, 0x4, R12 ;  /* 0x0000000417167825 */ /* 0x000fe200078e000c */
[----:B------:R1:W5:Y:S05]  /*1e40*/  LDG.E.CONSTANT R20, desc[UR6][R20.64] ;  /* 0x0000000614147981 */ /* 0x00036a000c1e9900 */
[----:B------:R1:W5:Y:S01]  /*1e50*/  LDG.E.CONSTANT R22, desc[UR6][R22.64] ;  /* 0x0000000616167981 */ /* 0x000362000c1e9900 */
[----:B0-----:R-:W-:-:S02]  /*1e60*/  IADD3 R17, PT, PT, R9, 0x440, RZ ;  /* 0x0000044009117810 */ /* 0x001fc40007ffe0ff */
[----:B------:R-:W-:Y:S01]  /*1e70*/  IADD3 R9, PT, PT, R9, 0x460, RZ ;  /* 0x0000046009097810 */ /* 0x000fe20007ffe0ff */
[----:B-1----:R-:W0:Y:S02]  /*1e80*/  LDS R21, [R4+0x168] ;  /* 0x0001680004157984 */ /* 0x002e240000000800 */
[----:B------:R-:W-:-:S04]  /*1e90*/  IMAD.WIDE.U32 R16, R17, 0x4, R12 ;  /* 0x0000000411107825 */ /* 0x000fc800078e000c */
[----:B------:R-:W-:-:S04]  /*1ea0*/  IMAD.WIDE.U32 R12, R9, 0x4, R12 ;  /* 0x00000004090c7825 */ /* 0x000fc800078e000c */
[----:B------:R-:W-:Y:S01]  /*1eb0*/  FFMA R10, R10, R27, R29 ;  /* 0x0000001b0a0a7223 */ /* 0x000fe2000000001d */
[----:B------:R1:W5:Y:S04]  /*1ec0*/  LDG.E.CONSTANT R16, desc[UR6][R16.64] ;  /* 0x0000000610107981 */ /* 0x000368000c1e9900 */
[----:B------:R4:W5:Y:S04]  /*1ed0*/  LDG.E.CONSTANT R12, desc[UR6][R12.64] ;  /* 0x000000060c0c7981 */ /* 0x000968000c1e9900 */
[----:B------:R-:W0:Y:S04]  /*1ee0*/  LDS R9, [R4+0x16c] ;  /* 0x00016c0004097984 */ /* 0x000e280000000800 */
[----:B------:R-:W-:Y:S04]  /*1ef0*/  LDS R23, [R4+0x1b4] ;  /* 0x0001b40004177984 */ /* 0x000fe80000000800 */
[----:B-1----:R-:W-:Y:S01]  /*1f00*/  LDS R17, [R4+0x1d8] ;  /* 0x0001d80004117984 */ /* 0x002fe20000000800 */
[----:B0-----:R-:W-:-:S03]  /*1f10*/  FFMA R29, R11, R21, R10 ;  /* 0x000000150b1d7223 */ /* 0x001fc6000000000a */
[----:B------:R-:W0:Y:S01]  /*1f20*/  LDS R11, [R4+0x170] ;  /* 0x00017000040b7984 */ /* 0x000e220000000800 */
[----:B------:R-:W-:Y:S01]  /*1f30*/  FFMA R18, R18, R9, R29 ;  /* 0x0000000912127223 */ /* 0x000fe2000000001d */
[C---:B---3--:R-:W-:Y:S02]  /*1f40*/  FFMA R27, R19.reuse, R27, R28 ;  /* 0x0000001b131b7223 */ /* 0x048fe4000000001c */
[----:B------:R-:W-:Y:S02]  /*1f50*/  LDS R28, [R4+0x190] ;  /* 0x00019000041c7984 */ /* 0x000fe40000000800 */
[----:B----4-:R-:W-:Y:S02]  /*1f60*/  FFMA R10, R24, R21, R27 ;  /* 0x00000015180a7223 */ /* 0x010fe4000000001b */
[----:B------:R-:W1:Y:S01]  /*1f70*/  LDS R27, [R4+0x18c] ;  /* 0x00018c00041b7984 */ /* 0x000e620000000800 */
[----:B0-----:R-:W-:-:S03]  /*1f80*/  FFMA R21, R19, R11, R18 ;  /* 0x0000000b13157223 */ /* 0x001fc60000000012 */
[----:B------:R-:W0:Y:S04]  /*1f90*/  LDS R18, [R4+0x1b0] ;  /* 0x0001b00004127984 */ /* 0x000e280000000800 */
[----:B------:R-:W3:Y:S01]  /*1fa0*/  LDS R19, [R4+0x1b8] ;  /* 0x0001b80004137984 */ /* 0x000ee20000000800 */
[----:B-1----:R-:W-:-:S03]  /*1fb0*/  FFMA R27, R24, R27, R21 ;  /* 0x0000001b181b7223 */ /* 0x002fc60000000015 */
[----:B------:R-:W1:Y:S01]  /*1fc0*/  LDS R21, [R4+0x194] ;  /* 0x0001940004157984 */ /* 0x000e620000000800 */
[----:B------:R-:W-:-:S03]  /*1fd0*/  FFMA R13, R25, R9, R10 ;  /* 0x00000009190d7223 */ /* 0x000fc6000000000a */
[----:B------:R-:W4:Y:S04]  /*1fe0*/  LDS R10, [R4+0x1d4] ;  /* 0x0001d400040a7984 */ /* 0x000f280000000800 */
[----:B------:R-:W4:Y:S01]  /*1ff0*/  LDS R9, [R4+0x1dc] ;  /* 0x0001dc0004097984 */ /* 0x000f220000000800 */
[----:B------:R-:W-:Y:S01]  /*2000*/  FFMA R27, R25, R28, R27 ;  /* 0x0000001c191b7223 */ /* 0x000fe2000000001b */
[----:B--2---:R-:W-:Y:S02]  /*2010*/  FFMA R24, R26, R11, R13 ;  /* 0x0000000b1a187223 */ /* 0x004fe4000000000d */
[----:B------:R-:W2:Y:S02]  /*2020*/  LDS R11, [R4+0x1f8] ;  /* 0x0001f800040b7984 */ /* 0x000ea40000000800 */
[----:B0-----:R-:W-:-:S02]  /*2030*/  FFMA R25, R3, R18, R24 ;  /* 0x0000001203197223 */ /* 0x001fc40000000018 */
[----:B------:R-:W0:Y:S02]  /*2040*/  LDS R13, [R4+0x1fc] ;  /* 0x0001fc00040d7984 */ /* 0x000e240000000800 */
[----:B-----5:R-:W-:Y:S02]  /*2050*/  FFMA R25, R2, R23, R25 ;  /* 0x0000001702197223 */ /* 0x020fe40000000019 */
[----:B------:R-:W5:Y:S02]  /*2060*/  LDS R23, [R4+0x200] ;  /* 0x0002000004177984 */ /* 0x000f640000000800 */
[----:B---3--:R-:W-:Y:S02]  /*2070*/  FFMA R29, R0, R19, R25 ;  /* 0x00000013001d7223 */ /* 0x008fe40000000019 */
[----:B------:R3:W0:Y:S04]  /*2080*/  LDS R25, [R4+0x21c] ;  /* 0x00021c0004197984 */ /* 0x0006280000000800 */
[----:B------:R3:W0:Y:S01]  /*2090*/  LDS R19, [R4+0x220] ;  /* 0x0002200004137984 */ /* 0x0006220000000800 */
[----:B-1----:R-:W-:Y:S01]  /*20a0*/  FFMA R26, R26, R21, R27 ;  /* 0x000000151a1a7223 */ /* 0x002fe2000000001b */
[----:B----4-:R-:W-:Y:S01]  /*20b0*/  FFMA R18, R14, R10, R29 ;  /* 0x0000000a0e127223 */ /* 0x010fe2000000001d */
[----:B------:R-:W-:-:S03]  /*20c0*/  ISETP.NE.AND P0, PT, R5, 0x6, PT ;  /* 0x000000060500780c */ /* 0x000fc60003f05270 */
[----:B------:R-:W-:-:S04]  /*20d0*/  FFMA R21, R15, R17, R18 ;  /* 0x000000110f157223 */ /* 0x000fc80000000012 */
[----:B------:R-:W-:-:S04]  /*20e0*/  FFMA R21, R20, R9, R21 ;  /* 0x0000000914157223 */ /* 0x000fc80000000015 */
[----:B--2---:R-:W-:-:S04]  /*20f0*/  FFMA R21, R22, R11, R21 ;  /* 0x0000000b16157223 */ /* 0x004fc80000000015 */
[----:B0-----:R-:W-:-:S04]  /*2100*/  FFMA R21, R16, R13, R21 ;  /* 0x0000000d10157223 */ /* 0x001fc80000000015 */
[----:B-----5:R-:W-:Y:S01]  /*2110*/  FFMA R18, R12, R23, R21 ;  /* 0x000000170c127223 */ /* 0x020fe20000000015 */
[----:B---3--:R-:W-:Y:S06]  /*2120*/  @P0 BRA `(.L_x_21) ;  /* 0x0000000000200947 */ /* 0x008fec0003800000 */
[----:B------:R-:W-:-:S13]  /*2130*/  ISETP.GT.U32.AND P0, PT, R8, 0xdf, PT ;  /* 0x000000df0800780c */ /* 0x000fda0003f04070 */
[----:B------:R-:W-:Y:S05]  /*2140*/  @P0 EXIT ;  /* 0x000000000000094d */ /* 0x000fea0003800000 */
[----:B------:R-:W0:Y:S01]  /*2150*/  LDC.64 R2, c[0x0][0x390] ;  /* 0x0000e400ff027b82 */ /* 0x000e220000000a00 */
[----:B------:R-:W-:-:S05]  /*2160*/  IMAD R6, R6, 0x31, R7 ;  /* 0x0000003106067824 */ /* 0x000fca00078e0207 */
[----:B------:R-:W-:-:S05]  /*2170*/  IADD3 R5, PT, PT, R6, 0x2a, RZ ;  /* 0x0000002a06057810 */ /* 0x000fca0007ffe0ff */
[----:B0-----:R-:W-:-:S05]  /*2180*/  IMAD.WIDE.U32 R2, R5, 0x4, R2 ;  /* 0x0000000405027825 */ /* 0x001fca00078e0002 */
[----:B------:R-:W-:Y:S01]  /*2190*/  REDG.E.ADD.F32.FTZ.RN.STRONG.GPU desc[UR6][R2.64], R18 ;  /* 0x00000012020079a6 */ /* 0x000fe2000c12f306 */
[----:B------:R-:W-:Y:S05]  /*21a0*/  EXIT ;  /* 0x000000000000794d */ /* 0x000fea0003800000 */
.L_x_21:
[----:B------:R0:W1:Y:S01]  /*21b0*/  LDS R21, [R4+0x224] ;  /* 0x0002240004157984 */ /* 0x0000620000000800 */
[----:B------:R-:W-:Y:S01]  /*21c0*/  ISETP.GT.U32.AND P0, PT, R8, 0xdf, PT ;  /* 0x000000df0800780c */ /* 0x000fe20003f04070 */
[----:B------:R-:W-:-:S04]  /*21d0*/  FFMA R3, R3, R10, R26 ;  /* 0x0000000a03037223 */ /* 0x000fc8000000001a */
[----:B------:R-:W-:-:S08]  /*21e0*/  FFMA R17, R2, R17, R3 ;  /* 0x0000001102117223 */ /* 0x000fd00000000003 */
[----:B0-----:R-:W-:Y:S05]  /*21f0*/  @P0 EXIT ;  /* 0x000000000000094d */ /* 0x001fea0003800000 */
[----:B------:R-:W0:Y:S01]  /*2200*/  LDC.64 R2, c[0x0][0x390] ;  /* 0x0000e400ff027b82 */ /* 0x000e220000000a00 */
[----:B------:R-:W-:Y:S01]  /*2210*/  FFMA R17, R0, R9, R17 ;  /* 0x0000000900117223 */ /* 0x000fe20000000011 */
[----:B------:R-:W-:-:S03]  /*2220*/  IMAD R6, R6, 0x31, R7 ;  /* 0x0000003106067824 */ /* 0x000fc600078e0207 */
[----:B------:R-:W-:Y:S01]  /*2230*/  FFMA R14, R14, R11, R17 ;  /* 0x0000000b0e0e7223 */ /* 0x000fe20000000011 */
[----:B------:R-:W-:-:S03]  /*2240*/  IMAD R5, R5, 0x7, R6 ;  /* 0x0000000705057824 */ /* 0x000fc600078e0206 */
[----:B------:R-:W-:-:S04]  /*2250*/  FFMA R13, R15, R13, R14 ;  /* 0x0000000d0f0d7223 */ /* 0x000fc8000000000e */
[----:B------:R-:W-:-:S04]  /*2260*/  FFMA R13, R20, R23, R13 ;  /* 0x00000017140d7223 */ /* 0x000fc8000000000d */
[----:B------:R-:W-:-:S04]  /*2270*/  FFMA R13, R22, R25, R13 ;  /* 0x00000019160d7223 */ /* 0x000fc8000000000d */
[----:B------:R-:W-:Y:S01]  /*2280*/  FFMA R13, R16, R19, R13 ;  /* 0x00000013100d7223 */ /* 0x000fe2000000000d */
[----:B0-----:R-:W-:-:S04]  /*2290*/  IMAD.WIDE.U32 R2, R5, 0x4, R2 ;  /* 0x0000000405027825 */ /* 0x001fc800078e0002 */
[----:B-1----:R-:W-:Y:S01]  /*22a0*/  FFMA R13, R12, R21, R13 ;  /* 0x000000150c0d7223 */ /* 0x002fe2000000000d */
[----:B------:R-:W-:Y:S04]  /*22b0*/  REDG.E.ADD.F32.FTZ.RN.STRONG.GPU desc[UR6][R2.64], R18 ;  /* 0x00000012020079a6 */ /* 0x000fe8000c12f306 */
[----:B------:R-:W-:Y:S01]  /*22c0*/  REDG.E.ADD.F32.FTZ.RN.STRONG.GPU desc[UR6][R2.64+0x1c], R13 ;  /* 0x00001c0d020079a6 */ /* 0x000fe2000c12f306 */
[----:B------:R-:W-:Y:S05]  /*22d0*/  EXIT ;  /* 0x000000000000794d */ /* 0x000fea0003800000 */
.L_x_22:
[----:B------:R-:W-:-:S00]  /*22e0*/  BRA `(.L_x_22) ;  /* 0xfffffffc00fc7947 */ /* 0x000fc0000383ffff */
[----:B------:R-:W-:-:S00]  /*22f0*/  NOP ;  /* 0x0000000000007918 */ /* 0x000fc00000000000 */
        /* <DEDUP_REMOVED lines=8> */
.L_x_149:


//--------------------- .text.default_function_kernel0 --------------------------
	.section	.text.default_function_kernel0,"ax",@progbits
	.align	128
        .global         default_function_kernel0
        .type           default_function_kernel0,@function
        .size           default_function_kernel0,(.L_x_150 - default_function_kernel0)
        .other          default_function_kernel0,@"STO_CUDA_ENTRY STV_DEFAULT"
default_function_kernel0:
.text.default_function_kernel0:
[----:B------:R-:W-:Y:S01]  /*0000*/  LDC R1, c[0x0][0x37c] ;  /* 0x0000df00ff017b82 */ /* 0x000fe20000000800 */
[----:B------:R-:W0:Y:S01]  /*0010*/  S2R R41, SR_TID.Y ;  /* 0x0000000000297919 */ /* 0x000e220000002200 */
[----:B------:R-:W-:Y:S01]  /*0020*/  MOV R45, 0x400 ;  /* 0x00000400002d7802 */ /* 0x000fe20000000f00 */
[----:B------:R-:W1:Y:S01]  /*0030*/  LDCU.64 UR6, c[0x0][0x358] ;  /* 0x00006b00ff0677ac */ /* 0x000e620008000a00 */
[----:B------:R-:W-:Y:S01]  /*0040*/  BSSY.RECONVERGENT B0, `(.L_x_23) ;  /* 0x0000024000007945 */ /* 0x000fe20003800200 */
[----:B------:R-:W0:Y:S01]  /*0050*/  S2R R42, SR_TID.X ;  /* 0x00000000002a7919 */ /* 0x000e220000002100 */
[----:B------:R-:W-:Y:S01]  /*0060*/  HFMA2 R7, -RZ, RZ, 0, 0 ;  /* 0x00000000ff077431 */ /* 0x000fe200000001ff */
[----:B------:R-:W2:Y:S01]  /*0070*/  S2R R44, SR_CgaCtaId ;  /* 0x00000000002c7919 */ /* 0x000ea20000008800 */
[----:B------:R-:W3:Y:S01]  /*0080*/  S2R R40, SR_TID.Z ;  /* 0x0000000000287919 */ /* 0x000ee20000002300 */
[----:B0-----:R-:W-:-:S04]  /*0090*/  IMAD R3, R41, 0x7, R42 ;  /* 0x0000000729037824 */ /* 0x001fc800078e022a */
[----:B------:R-:W-:Y:S01]  /*00a0*/  IMAD R3, R3, 0x35, RZ ;  /* 0x0000003503037824 */ /* 0x000fe200078e02ff */
[----:B--2---:R-:W-:-:S03]  /*00b0*/  LEA R43, R44, R45, 0x18 ;  /* 0x0000002d2c2b7211 */ /* 0x004fc600078ec0ff */
[C---:B------:R-:W-:Y:S01]  /*00c0*/  IMAD.HI.U32 R8, R3.reuse, 0x3291620, RZ ;  /* 0x0329162003087827 */ /* 0x040fe200078e00ff */
[----:B------:R-:W-:-:S03]  /*00d0*/  IADD3 R2, PT, PT, R3, 0x1, RZ ;  /* 0x0000000103027810 */ /* 0x000fc60007ffe0ff */
[----:B------:R-:W-:Y:S02]  /*00e0*/  IMAD R5, R8, -0x51, R3 ;  /* 0xffffffaf08057824 */ /* 0x000fe400078e0203 */
[----:B------:R-:W-:-:S03]  /*00f0*/  IMAD.HI.U32 R11, R2, 0x3291620, RZ ;  /* 0x03291620020b7827 */ /* 0x000fc600078e00ff */
[----:B------:R-:W-:-:S04]  /*0100*/  IADD3 R0, PT, PT, R5, -0x9, RZ ;  /* 0xfffffff705007810 */ /* 0x000fc80007ffe0ff */
[----:B------:R-:W-:Y:S01]  /*0110*/  ISETP.GT.U32.AND P0, PT, R0, 0x3e, PT ;  /* 0x0000003e0000780c */ /* 0x000fe20003f04070 */
[----:B---3--:R-:W-:-:S04]  /*0120*/  IMAD R0, R40, 0xa20, R3 ;  /* 0x00000a2028007824 */ /* 0x008fc800078e0203 */
[----:B------:R-:W-:-:S08]  /*0130*/  IMAD R4, R0, 0x4, R43 ;  /* 0x0000000400047824 */ /* 0x000fd000078e022b */
[----:B-1----:R-:W-:Y:S05]  /*0140*/  @P0 BRA `(.L_x_24) ;  /* 0x00000000004c0947 */ /* 0x002fea0003800000 */
[----:B------:R-:W-:-:S04]  /*0150*/  IMAD.HI.U32 R6, R3, 0x1c71c71d, RZ ;  /* 0x1c71c71d03067827 */ /* 0x000fc800078e00ff */
[----:B------:R-:W-:-:S05]  /*0160*/  IMAD R9, R6, -0x9, R3 ;  /* 0xfffffff706097824 */ /* 0x000fca00078e0203 */
[----:B------:R-:W-:-:S04]  /*0170*/  IADD3 R6, PT, PT, R9, -0x1, RZ ;  /* 0xffffffff09067810 */ /* 0x000fc80007ffe0ff */
[----:B------:R-:W-:-:S13]  /*0180*/  ISETP.GT.U32.AND P0, PT, R6, 0x6, PT ;  /* 0x000000060600780c */ /* 0x000fda0003f04070 */
[----:B------:R-:W-:Y:S05]  /*0190*/  @P0 BRA `(.L_x_24) ;  /* 0x0000000000380947 */ /* 0x000fea0003800000 */
[----:B------:R-:W0:Y:S01]  /*01a0*/  S2R R10, SR_TID.Z ;  /* 0x00000000000a7919 */ /* 0x000e220000002300 */
[----:B------:R-:W-:Y:S01]  /*01b0*/  PRMT R5, R5, 0x9910, RZ ;  /* 0x0000991005057816 */ /* 0x000fe200000000ff */
[----:B------:R-:W1:Y:S04]  /*01c0*/  LDC.64 R6, c[0x0][0x380] ;  /* 0x0000e000ff067b82 */ /* 0x000e680000000a00 */
[----:B------:R-:W-:-:S05]  /*01d0*/  IMAD R5, R5, 0x39, RZ ;  /* 0x0000003905057824 */ /* 0x000fca00078e02ff */
[----:B------:R-:W-:-:S04]  /*01e0*/  LOP3.LUT R5, R5, 0xffff, RZ, 0xc0, !PT ;  /* 0x0000ffff05057812 */ /* 0x000fc800078ec0ff */
[----:B------:R-:W-:-:S04]  /*01f0*/  SHF.R.U32.HI R5, RZ, 0x9, R5 ;  /* 0x00000009ff057819 */ /* 0x000fc80000011605 */
[----:B------:R-:W-:-:S05]  /*0200*/  PRMT R5, R5, 0x9910, RZ ;  /* 0x0000991005057816 */ /* 0x000fca00000000ff */
[----:B------:R-:W-:-:S05]  /*0210*/  IMAD R5, R5, 0x7, RZ ;  /* 0x0000000705057824 */ /* 0x000fca00078e02ff */
[----:B------:R-:W-:Y:S01]  /*0220*/  LOP3.LUT R5, R5, 0xff, RZ, 0xc0, !PT ;  /* 0x000000ff05057812 */ /* 0x000fe200078ec0ff */
[----:B0-----:R-:W-:-:S04]  /*0230*/  IMAD R9, R10, 0x620, R9 ;  /* 0x000006200a097824 */ /* 0x001fc800078e0209 */
[----:B------:R-:W-:-:S05]  /*0240*/  IMAD R8, R8, 0x31, R9 ;  /* 0x0000003108087824 */ /* 0x000fca00078e0209 */
[----:B------:R-:W-:-:S05]  /*0250*/  IADD3 R5, PT, PT, R8, -0x8, R5 ;  /* 0xfffffff808057810 */ /* 0x000fca0007ffe005 */
[----:B-1----:R-:W-:-:S06]  /*0260*/  IMAD.WIDE.U32 R6, R5, 0x4, R6 ;  /* 0x0000000405067825 */ /* 0x002fcc00078e0006 */
[----:B------:R0:W5:Y:S02]  /*0270*/  LDG.E.CONSTANT R7, desc[UR6][R6.64] ;  /* 0x0000000606077981 */ /* 0x000164000c1e9900 */
.L_x_24:
[----:B------:R-:W-:Y:S05]  /*0280*/  BSYNC.RECONVERGENT B0 ;  /* 0x0000000000007941 */ /* 0x000fea0003800200 */
.L_x_23:
[----:B0-----:R-:W-:Y:S01]  /*0290*/  IMAD R6, R11, -0x51, R2 ;  /* 0xffffffaf0b067824 */ /* 0x001fe200078e0202 */
[----:B-----5:R0:W-:Y:S01]  /*02a0*/  STS [R4], R7 ;  /* 0x0000000704007388 */ /* 0x0201e20000000800 */
[----:B------:R-:W-:Y:S01]  /*02b0*/  BSSY.RECONVERGENT B0, `(.L_x_25) ;  /* 0x0000019000007945 */ /* 0x000fe20003800200 */
[----:B------:R-:W-:Y:S01]  /*02c0*/  MOV R9, RZ ;  /* 0x000000ff00097202 */ /* 0x000fe20000000f00 */
[----:B------:R-:W-:-:S05]  /*02d0*/  VIADD R5, R6, 0xfffffff7 ;  /* 0xfffffff706057836 */ /* 0x000fca0000000000 */
[----:B------:R-:W-:Y:S02]  /*02e0*/  ISETP.GT.U32.AND P0, PT, R5, 0x3e, PT ;  /* 0x0000003e0500780c */ /* 0x000fe40003f04070 */
[----:B------:R-:W-:-:S05]  /*02f0*/  IADD3 R5, PT, PT, R3, 0x2, RZ ;  /* 0x0000000203057810 */ /* 0x000fca0007ffe0ff */
[----:B------:R-:W-:-:S06]  /*0300*/  IMAD.HI.U32 R12, R5, 0x3291620, RZ ;  /* 0x03291620050c7827 */ /* 0x000fcc00078e00ff */
[----:B0-----:R-:W-:Y:S05]  /*0310*/  @P0 BRA `(.L_x_26) ;  /* 0x0000000000480947 */ /* 0x001fea0003800000 */
[----:B------:R-:W-:-:S04]  /*0320*/  IMAD.HI.U32 R7, R2, 0x1c71c71d, RZ ;  /* 0x1c71c71d02077827 */ /* 0x000fc800078e00ff */
[----:B------:R-:W-:-:S04]  /*0330*/  IMAD R13, R7, -0x9, R2 ;  /* 0xfffffff7070d7824 */ /* 0x000fc800078e0202 */
[----:B------:R-:W-:-:S05]  /*0340*/  VIADD R7, R13, 0xffffffff ;  /* 0xffffffff0d077836 */ /* 0x000fca0000000000 */
[----:B------:R-:W-:-:S13]  /*0350*/  ISETP.GT.U32.AND P0, PT, R7, 0x6, PT ;  /* 0x000000060700780c */ /* 0x000fda0003f04070 */
[----:B------:R-:W-:Y:S05]  /*0360*/  @P0 BRA `(.L_x_26) ;  /* 0x0000000000340947 */ /* 0x000fea0003800000 */
[----:B------:R-:W-:Y:S01]  /*0370*/  PRMT R6, R6, 0x9910, RZ ;  /* 0x0000991006067816 */ /* 0x000fe200000000ff */
[----:B------:R-:W-:-:S04]  /*0380*/  IMAD R10, R40, 0x620, R13 ;  /* 0x00000620280a7824 */ /* 0x000fc800078e020d */
[----:B------:R-:W-:Y:S02]  /*0390*/  IMAD R6, R6, 0x39, RZ ;  /* 0x0000003906067824 */ /* 0x000fe400078e02ff */
[----:B------:R-:W-:-:S03]  /*03a0*/  IMAD R11, R11, 0x31, R10 ;  /* 0x000000310b0b7824 */ /* 0x000fc600078e020a */
[----:B------:R-:W-:-:S04]  /*03b0*/  LOP3.LUT R6, R6, 0xffff, RZ, 0xc0, !PT ;  /* 0x0000ffff06067812 */ /* 0x000fc800078ec0ff */
[----:B------:R-:W-:Y:S02]  /*03c0*/  SHF.R.U32.HI R8, RZ, 0x9, R6 ;  /* 0x00000009ff087819 */ /* 0x000fe40000011606 */
[----:B------:R-:W0:Y:S02]  /*03d0*/  LDC.64 R6, c[0x0][0x380] ;  /* 0x0000e000ff067b82 */ /* 0x000e240000000a00 */
[----:B------:R-:W-:-:S05]  /*03e0*/  PRMT R8, R8, 0x9910, RZ ;  /* 0x0000991008087816 */ /* 0x000fca00000000ff */
[----:B------:R-:W-:-:S05]  /*03f0*/  IMAD R8, R8, 0x7, RZ ;  /* 0x0000000708087824 */ /* 0x000fca00078e02ff */
[----:B------:R-:W-:-:S04]  /*0400*/  LOP3.LUT R8, R8, 0xff, RZ, 0xc0, !PT ;  /* 0x000000ff08087812 */ /* 0x000fc800078ec0ff */
[----:B------:R-:W-:-:S05]  /*0410*/  IADD3 R11, PT, PT, R11, -0x8, R8 ;  /* 0xfffffff80b0b7810 */ /* 0x000fca0007ffe008 */
[----:B0-----:R-:W-:-:S05]  /*0420*/  IMAD.WIDE.U32 R6, R11, 0x4, R6 ;  /* 0x000000040b067825 */ /* 0x001fca00078e0006 */
[----:B------:R0:W5:Y:S02]  /*0430*/  LDG.E.CONSTANT R9, desc[UR6][R6.64] ;  /* 0x0000000606097981 */ /* 0x000164000c1e9900 */
.L_x_26:
[----:B------:R-:W-:Y:S05]  /*0440*/  BSYNC.RECONVERGENT B0 ;  /* 0x0000000000007941 */ /* 0x000fea0003800200 */
.L_x_25:
[----:B0-----:R-:W-:Y:S01]  /*0450*/  IMAD R7, R12, -0x51, R5 ;  /* 0xffffffaf0c077824 */ /* 0x001fe200078e0205 */
[----:B-----5:R0:W-:Y:S01]  /*0460*/  STS [R4+0x4], R9 ;  /* 0x0000040904007388 */ /* 0x0201e20000000800 */
[----:B------:R-:W-:Y:S01]  /*0470*/  BSSY.RECONVERGENT B0, `(.L_x_27) ;  /* 0x0000019000007945 */ /* 0x000fe20003800200 */
[----:B------:R-:W-:Y:S02]  /*0480*/  IMAD.MOV.U32 R11, RZ, RZ, RZ ;  /* 0x000000ffff0b7224 */ /* 0x000fe400078e00ff */
[----:B------:R-:W-:-:S04]  /*0490*/  IADD3 R6, PT, PT, R7, -0x9, RZ ;  /* 0xfffffff707067810 */ /* 0x000fc80007ffe0ff */
[----:B------:R-:W-:Y:S02]  /*04a0*/  ISETP.GT.U32.AND P0, PT, R6, 0x3e, PT ;  /* 0x0000003e0600780c */ /* 0x000fe40003f04070 */
[----:B------:R-:W-:-:S05]  /*04b0*/  IADD3 R6, PT, PT, R3, 0x3, RZ ;  /* 0x0000000303067810 */ /* 0x000fca0007ffe0ff */
[----:B------:R-:W-:-:S06]  /*04c0*/  IMAD.HI.U32 R15, R6, 0x3291620, RZ ;  /* 0x03291620060f7827 */ /* 0x000fcc00078e00ff */
[----:B0-----:R-:W-:Y:S05]  /*04d0*/  @P0 BRA `(.L_x_28) ;  /* 0x0000000000480947 */ /* 0x001fea0003800000 */
[----:B------:R-:W-:-:S04]  /*04e0*/  IMAD.HI.U32 R8, R5, 0x1c71c71d, RZ ;  /* 0x1c71c71d05087827 */ /* 0x000fc800078e00ff */
[----:B------:R-:W-:-:S05]  /*04f0*/  IMAD R13, R8, -0x9, R5 ;  /* 0xfffffff7080d7824 */ /* 0x000fca00078e0205 */
[----:B------:R-:W-:-:S04]  /*0500*/  IADD3 R8, PT, PT, R13, -0x1, RZ ;  /* 0xffffffff0d087810 */ /* 0x000fc80007ffe0ff */
[----:B------:R-:W-:-:S13]  /*0510*/  ISETP.GT.U32.AND P0, PT, R8, 0x6, PT ;  /* 0x000000060800780c */ /* 0x000fda0003f04070 */
[----:B------:R-:W-:Y:S05]  /*0520*/  @P0 BRA `(.L_x_28) ;  /* 0x0000000000340947 */ /* 0x000fea0003800000 */
[----:B------:R-:W-:Y:S01]  /*0530*/  PRMT R7, R7, 0x9910, RZ ;  /* 0x0000991007077816 */ /* 0x000fe200000000ff */
[----:B------:R-:W0:Y:S01]  /*0540*/  LDC.64 R8, c[0x0][0x380] ;  /* 0x0000e000ff087b82 */ /* 0x000e220000000a00 */
[----:B------:R-:W-:-:S03]  /*0550*/  IMAD R13, R40, 0x620, R13 ;  /* 0x00000620280d7824 */ /* 0x000fc600078e020d */
[----:B------:R-:W-:Y:S02]  /*0560*/  IMAD R7, R7, 0x39, RZ ;  /* 0x0000003907077824 */ /* 0x000fe400078e02ff */
[----:B------:R-:W-:-:S03]  /*0570*/  IMAD R12, R12, 0x31, R13 ;  /* 0x000000310c0c7824 */ /* 0x000fc600078e020d */
[----:B------:R-:W-:-:S04]  /*0580*/  LOP3.LUT R7, R7, 0xffff, RZ, 0xc0, !PT ;  /* 0x0000ffff07077812 */ /* 0x000fc800078ec0ff */
[----:B------:R-:W-:-:S04]  /*0590*/  SHF.R.U32.HI R7, RZ, 0x9, R7 ;  /* 0x00000009ff077819 */ /* 0x000fc80000011607 */
[----:B------:R-:W-:-:S05]  /*05a0*/  PRMT R7, R7, 0x9910, RZ ;  /* 0x0000991007077816 */ /* 0x000fca00000000ff */
[----:B------:R-:W-:-:S05]  /*05b0*/  IMAD R7, R7, 0x7, RZ ;  /* 0x0000000707077824 */ /* 0x000fca00078e02ff */
[----:B------:R-:W-:-:S04]  /*05c0*/  LOP3.LUT R7, R7, 0xff, RZ, 0xc0, !PT ;  /* 0x000000ff07077812 */ /* 0x000fc800078ec0ff */
[----:B------:R-:W-:-:S05]  /*05d0*/  IADD3 R7, PT, PT, R12, -0x8, R7 ;  /* 0xfffffff80c077810 */ /* 0x000fca0007ffe007 */
[----:B0-----:R-:W-:-:S05]  /*05e0*/  IMAD.WIDE.U32 R8, R7, 0x4, R8 ;  /* 0x0000000407087825 */ /* 0x001fca00078e0008 */
[----:B------:R0:W5:Y:S02]  /*05f0*/  LDG.E.CONSTANT R11, desc[UR6][R8.64] ;  /* 0x00000006080b7981 */ /* 0x000164000c1e9900 */
.L_x_28:
[----:B------:R-:W-:Y:S05]  /*0600*/  BSYNC.RECONVERGENT B0 ;  /* 0x0000000000007941 */ /* 0x000fea0003800200 */
.L_x_27:
[----:B0-----:R-:W-:Y:S01]  /*0610*/  IMAD R8, R15, -0x51, R6 ;  /* 0xffffffaf0f087824 */ /* 0x001fe200078e0206 */
[----:B-----5:R0:W-:Y:S01]  /*0620*/  STS [R4+0x8], R11 ;  /* 0x0000080b04007388 */ /* 0x0201e20000000800 */
[----:B------:R-:W-:Y:S01]  /*0630*/  BSSY.RECONVERGENT B0, `(.L_x_29) ;  /* 0x0000019000007945 */ /* 0x000fe20003800200 */
[----:B------:R-:W-:Y:S02]  /*0640*/  HFMA2 R9, -RZ, RZ, 0, 0 ;  /* 0x00000000ff097431 */ /* 0x000fe400000001ff */
[----:B------:R-:W-:-:S04]  /*0650*/  IADD3 R7, PT, PT, R8, -0x9, RZ ;  /* 0xfffffff708077810 */ /* 0x000fc80007ffe0ff */
[----:B------:R-:W-:Y:S01]  /*0660*/  ISETP.GT.U32.AND P0, PT, R7, 0x3e, PT ;  /* 0x0000003e0700780c */ /* 0x000fe20003f04070 */
[----:B------:R-:W-:-:S04]  /*0670*/  VIADD R7, R3, 0x4 ;  /* 0x0000000403077836 */ /* 0x000fc80000000000 */
[----:B------:R-:W-:-:S08]  /*0680*/  IMAD.HI.U32 R14, R7, 0x3291620, RZ ;  /* 0x03291620070e7827 */ /* 0x000fd000078e00ff */
[----:B0-----:R-:W-:Y:S05]  /*0690*/  @P0 BRA `(.L_x_30) ;  /* 0x0000000000480947 */ /* 0x001fea0003800000 */
[----:B------:R-:W-:-:S04]  /*06a0*/  IMAD.HI.U32 R11, R6, 0x1c71c71d, RZ ;  /* 0x1c71c71d060b7827 */ /* 0x000fc800078e00ff */
[----:B------:R-:W-:-:S05]  /*06b0*/  IMAD R11, R11, -0x9, R6 ;  /* 0xfffffff70b0b7824 */ /* 0x000fca00078e0206 */
[----:B------:R-:W-:-:S04]  /*06c0*/  IADD3 R10, PT, PT, R11, -0x1, RZ ;  /* 0xffffffff0b0a7810 */ /* 0x000fc80007ffe0ff */
        /* <DEDUP_REMOVED lines=13> */
[----:B0-----:R-:W-:-:S06]  /*07a0*/  IMAD.WIDE.U32 R8, R15, 0x4, R8 ;  /* 0x000000040f087825 */ /* 0x001fcc00078e0008 */
[----:B------:R0:W5:Y:S02]  /*07b0*/  LDG.E.CONSTANT R9, desc[UR6][R8.64] ;  /* 0x0000000608097981 */ /* 0x000164000c1e9900 */
.L_x_30:
[----:B------:R-:W-:Y:S05]  /*07c0*/  BSYNC.RECONVERGENT B0 ;  /* 0x0000000000007941 */ /* 0x000fea0003800200 */
.L_x_29:
[----:B------:R-:W-:Y:S01]  /*07d0*/  IMAD R10, R14, -0x51, R7 ;  /* 0xffffffaf0e0a7824 */ /* 0x000fe200078e0207 */
[----:B-----5:R1:W-:Y:S01]  /*07e0*/  STS [R4+0xc], R9 ;  /* 0x00000c0904007388 */ /* 0x0203e20000000800 */
[----:B------:R-:W-:Y:S01]  /*07f0*/  BSSY.RECONVERGENT B0, `(.L_x_31) ;  /* 0x0000019000007945 */ /* 0x000fe20003800200 */
[----:B------:R-:W-:Y:S01]  /*0800*/  MOV R11, RZ ;  /* 0x000000ff000b7202 */ /* 0x000fe20000000f00 */
[----:B0-----:R-:W-:-:S05]  /*0810*/  VIADD R8, R10, 0xfffffff7 ;  /* 0xfffffff70a087836 */ /* 0x001fca0000000000 */
[----:B------:R-:W-:Y:S02]  /*0820*/  ISETP.GT.U32.AND P0, PT, R8, 0x3e, PT ;  /* 0x0000003e0800780c */ /* 0x000fe40003f04070 */
[----:B------:R-:W-:-:S05]  /*0830*/  IADD3 R8, PT, PT, R3, 0x5, RZ ;  /* 0x0000000503087810 */ /* 0x000fca0007ffe0ff */
[----:B------:R-:W-:-:S06]  /*0840*/  IMAD.HI.U32 R15, R8, 0x3291620, RZ ;  /* 0x03291620080f7827 */ /* 0x000fcc00078e00ff */
[----:B-1----:R-:W-:Y:S05]  /*0850*/  @P0 BRA `(.L_x_32) ;  /* 0x0000000000480947 */ /* 0x002fea0003800000 */
        /* <DEDUP_REMOVED lines=18> */
.L_x_32:
[----:B------:R-:W-:Y:S05]  /*0980*/  BSYNC.RECONVERGENT B0 ;  /* 0x0000000000007941 */ /* 0x000fea0003800200 */
.L_x_31:
        /* <DEDUP_REMOVED lines=27> */
.L_x_34:
[----:B------:R-:W-:Y:S05]  /*0b40*/  BSYNC.RECONVERGENT B0 ;  /* 0x0000000000007941 */ /* 0x000fea0003800200 */
.L_x_33:
        /* <DEDUP_REMOVED lines=27> */
.L_x_36:
[----:B------:R-:W-:Y:S05]  /*0d00*/  BSYNC.RECONVERGENT B0 ;  /* 0x0000000000007941 */ /* 0x000fea0003800200 */
.L_x_35:
[----:B0-----:R-:W-:Y:S01]  /*0d10*/  IMAD R12, R19, -0x51, R10 ;  /* 0xffffffaf130c7824 */ /* 0x001fe200078e020a */
[----:B-----5:R0:W-:Y:S01]  /*0d20*/  STS [R4+0x18], R15 ;  /* 0x0000180f04007388 */ /* 0x0201e20000000800 */
        /* <DEDUP_REMOVED lines=25> */
.L_x_38:
[----:B------:R-:W-:Y:S05]  /*0ec0*/  BSYNC.RECONVERGENT B0 ;  /* 0x0000000000007941 */ /* 0x000fea0003800200 */
.L_x_37:
[----:B0-----:R-:W-:Y:S01]  /*0ed0*/  IMAD R12, R18, -0x51, R11 ;  /* 0xffffffaf120c7824 */ /* 0x001fe200078e020b */
[----:B-----5:R0:W-:Y:S01]  /*0ee0*/  STS [R4+0x1c], R13 ;  /* 0x00001c0d04007388 */ /* 0x0201e20000000800 */
[----:B------:R-:W-:Y:S01]  /*0ef0*/  IADD3 R16, PT, PT, R3, 0x9, RZ ;  /* 0x0000000903107810 */ /* 0x000fe20007ffe0ff */
[----:B------:R-:W-:Y:S01]  /*0f00*/  BSSY.RECONVERGENT B0, `(.L_x_39) ;  /* 0x0000018000007945 */ /* 0x000fe20003800200 */
[----:B------:R-:W-:Y:S01]  /*0f10*/  IMAD.MOV.U32 R15, RZ, RZ, RZ ;  /* 0x000000ffff0f7224 */ /* 0x000fe200078e00ff */
[----:B------:R-:W-:Y:S02]  /*0f20*/  IADD3 R14, PT, PT, R12, -0x9, RZ ;  /* 0xfffffff70c0e7810 */ /* 0x000fe40007ffe0ff */
[----:B------:R-:W-:Y:S02]  /*0f30*/  IMAD.HI.U32 R19, R16, 0x3291620, RZ ;  /* 0x0329162010137827 */ /* 0x000fe400078e00ff */
[----:B------:R-:W-:-:S13]  /*0f40*/  ISETP.GT.U32.AND P0, PT, R14, 0x3e, PT ;  /* 0x0000003e0e00780c */ /* 0x000fda0003f04070 */
        /* <DEDUP_REMOVED lines=19> */
.L_x_40:
[----:B------:R-:W-:Y:S05]  /*1080*/  BSYNC.RECONVERGENT B0 ;  /* 0x0000000000007941 */ /* 0x000fea0003800200 */
.L_x_39:
[----:B------:R-:W-:Y:S01]  /*1090*/  IMAD R16, R19, -0x51, R16 ;  /* 0xffffffaf13107824 */ /* 0x000fe200078e0210 */
[----:B-----5:R1:W-:Y:S01]  /*10a0*/  STS [R4+0x20], R15 ;  /* 0x0000200f04007388 */ /* 0x0203e20000000800 */
[----:B------:R-:W-:Y:S01]  /*10b0*/  VIADD R17, R3, 0xa ;  /* 0x0000000a03117836 */ /* 0x000fe20000000000 */
[----:B------:R-:W-:Y:S01]  /*10c0*/  BSSY.RECONVERGENT B0, `(.L_x_41) ;  /* 0x0000018000007945 */ /* 0x000fe20003800200 */
[----:B0-----:R-:W-:Y:S01]  /*10d0*/  HFMA2 R13, -RZ, RZ, 0, 0 ;  /* 0x00000000ff0d7431 */ /* 0x001fe200000001ff */
[----:B------:R-:W-:Y:S01]  /*10e0*/  IADD3 R12, PT, PT, R16, -0x9, RZ ;  /* 0xfffffff7100c7810 */ /* 0x000fe20007ffe0ff */
[----:B------:R-:W-:-:S03]  /*10f0*/  IMAD.HI.U32 R18, R17, 0x3291620, RZ ;  /* 0x0329162011127827 */ /* 0x000fc600078e00ff */
[----:B------:R-:W-:-:S13]  /*1100*/  ISETP.GT.U32.AND P0, PT, R12, 0x3e, PT ;  /* 0x0000003e0c00780c */ /* 0x000fda0003f04070 */
[----:B-1----:R-:W-:Y:S05]  /*1110*/  @P0 BRA `(.L_x_42) ;  /* 0x0000000000480947 */ /* 0x002fea0003800000 */
        /* <DEDUP_REMOVED lines=18> */
.L_x_42:
[----:B------:R-:W-:Y:S05]  /*1240*/  BSYNC.RECONVERGENT B0 ;  /* 0x0000000000007941 */ /* 0x000fea0003800200 */
.L_x_41:
[----:B------:R-:W-:Y:S01]  /*1250*/  IMAD R17, R18, -0x51, R17 ;  /* 0xffffffaf12117824 */ /* 0x000fe200078e0211 */
[----:B-----5:R1:W-:Y:S01]  /*1260*/  STS [R4+0x24], R13 ;  /* 0x0000240d04007388 */ /* 0x0203e20000000800 */
[----:B------:R-:W-:Y:S01]  /*1270*/  IADD3 R16, PT, PT, R3, 0xb, RZ ;  /* 0x0000000b03107810 */ /* 0x000fe20007ffe0ff */
[----:B------:R-:W-:Y:S01]  /*1280*/  BSSY.RECONVERGENT B0, `(.L_x_43) ;  /* 0x0000018000007945 */ /* 0x000fe20003800200 */
[----:B0-----:R-:W-:Y:S01]  /*1290*/  VIADD R12, R17, 0xfffffff7 ;  /* 0xfffffff7110c7836 */ /* 0x001fe20000000000 */
[----:B------:R-:W-:Y:S02]  /*12a0*/  MOV R15, RZ ;  /* 0x000000ff000f7202 */ /* 0x000fe40000000f00 */
[----:B------:R-:W-:Y:S02]  /*12b0*/  IMAD.HI.U32 R19, R16, 0x3291620, RZ ;  /* 0x0329162010137827 */ /* 0x000fe400078e00ff */
[----:B------:R-:W-:-:S13]  /*12c0*/  ISETP.GT.U32.AND P0, PT, R12, 0x3e, PT ;  /* 0x0000003e0c00780c */ /* 0x000fda0003f04070 */
        /* <DEDUP_REMOVED lines=19> */
.L_x_44:
[----:B------:R-:W-:Y:S05]  /*1400*/  BSYNC.RECONVERGENT B0 ;  /* 0x0000000000007941 */ /* 0x000fea0003800200 */
.L_x_43:
[----:B------:R-:W-:Y:S01]  /*1410*/  IMAD R16, R19, -0x51, R16 ;  /* 0xffffffaf13107824 */ /* 0x000fe200078e0210 */
[----:B-----5:R1:W-:Y:S01]  /*1420*/  STS [R4+0x28], R15 ;  /* 0x0000280f04007388 */ /* 0x0203e20000000800 */
[----:B------:R-:W-:Y:S01]  /*1430*/  IADD3 R17, PT, PT, R3, 0xc, RZ ;  /* 0x0000000c03117810 */ /* 0x000fe20007ffe0ff */
[----:B------:R-:W-:Y:S01]  /*1440*/  BSSY.RECONVERGENT B0, `(.L_x_45) ;  /* 0x0000018000007945 */ /* 0x000fe20003800200 */
[----:B0-----:R-:W-:Y:S01]  /*1450*/  IMAD.MOV.U32 R13, RZ, RZ, RZ ;  /* 0x000000ffff0d7224 */ /* 0x001fe200078e00ff */
[----:B------:R-:W-:Y:S02]  /*1460*/  IADD3 R12, PT, PT, R16, -0x9, RZ ;  /* 0xfffffff7100c7810 */ /* 0x000fe40007ffe0ff */
[----:B------:R-:W-:Y:S02]  /*1470*/  IMAD.HI.U32 R18, R17, 0x3291620, RZ ;  /* 0x0329162011127827 */ /* 0x000fe400078e00ff */
        /* <DEDUP_REMOVED lines=20> */
.L_x_46:
[----:B------:R-:W-:Y:S05]  /*15c0*/  BSYNC.RECONVERGENT B0 ;  /* 0x0000000000007941 */ /* 0x000fea0003800200 */
.L_x_45:
[----:B------:R-:W-:Y:S01]  /*15d0*/  IMAD R17, R18, -0x51, R17 ;  /* 0xffffffaf12117824 */ /* 0x000fe200078e0211 */
[----:B-----5:R1:W-:Y:S01]  /*15e0*/  STS [R4+0x2c], R13 ;  /* 0x00002c0d04007388 */ /* 0x0203e20000000800 */
[----:B------:R-:W-:Y:S01]  /*15f0*/  VIADD R16, R3, 0xd ;  /* 0x0000000d03107836 */ /* 0x000fe20000000000 */
[----:B------:R-:W-:Y:S01]  /*1600*/  BSSY.RECONVERGENT B0, `(.L_x_47) ;  /* 0x0000018000007945 */ /* 0x000fe20003800200 */
[----:B------:R-:W-:Y:S01]  /*1610*/  HFMA2 R15, -RZ, RZ, 0, 0 ;  /* 0x00000000ff0f7431 */ /* 0x000fe200000001ff */
[----:B0-----:R-:W-:Y:S01]  /*1620*/  IADD3 R12, PT, PT, R17, -0x9, RZ ;  /* 0xfffffff7110c7810 */ /* 0x001fe20007ffe0ff */
        /* <DEDUP_REMOVED lines=21> */
.L_x_48:
[----:B------:R-:W-:Y:S05]  /*1780*/  BSYNC.RECONVERGENT B0 ;  /* 0x0000000000007941 */ /* 0x000fea0003800200 */
.L_x_47:
        /* <DEDUP_REMOVED lines=27> */
.L_x_50:
[----:B------:R-:W-:Y:S05]  /*1940*/  BSYNC.RECONVERGENT B0 ;  /* 0x0000000000007941 */ /* 0x000fea0003800200 */
.L_x_49:
[----:B------:R-:W-:Y:S01]  /*1950*/  IMAD R17, R18, -0x51, R17 ;  /* 0xffffffaf12117824 */ /* 0x000fe200078e0211 */
[----:B-----5:R1:W-:Y:S01]  /*1960*/  STS [R4+0x34], R13 ;  /* 0x0000340d04007388 */ /* 0x0203e20000000800 */
[----:B------:R-:W-:Y:S01]  /*1970*/  IADD3 R16, PT, PT, R3, 0xf, RZ ;  /* 0x0000000f03107810 */ /* 0x000fe20007ffe0ff */
[----:B------:R-:W-:Y:S01]  /*1980*/  BSSY.RECONVERGENT B0, `(.L_x_51) ;  /* 0x0000018000007945 */ /* 0x000fe20003800200 */
[----:B------:R-:W-:Y:S01]  /*1990*/  IMAD.MOV.U32 R15, RZ, RZ, RZ ;  /* 0x000000ffff0f7224 */ /* 0x000fe200078e00ff */
[----:B0-----:R-:W-:Y:S02]  /*19a0*/  IADD3 R12, PT, PT, R17, -0x9, RZ ;  /* 0xfffffff7110c7810 */ /* 0x001fe40007ffe0ff */
        /* <DEDUP_REMOVED lines=21> */
.L_x_52:
[----:B------:R-:W-:Y:S05]  /*1b00*/  BSYNC.RECONVERGENT B0 ;  /* 0x0000000000007941 */ /* 0x000fea0003800200 */
.L_x_51:
        /* <DEDUP_REMOVED lines=27> */
.L_x_54:
[----:B------:R-:W-:Y:S05]  /*1cc0*/  BSYNC.RECONVERGENT B0 ;  /* 0x0000000000007941 */ /* 0x000fea0003800200 */
.L_x_53:
        /* <DEDUP_REMOVED lines=27> */
.L_x_56:
[----:B------:R-:W-:Y:S05]  /*1e80*/  BSYNC.RECONVERGENT B0 ;  /* 0x0000000000007941 */ /* 0x000fea0003800200 */
.L_x_55:
        /* <DEDUP_REMOVED lines=27> */
.L_x_58:
[----:B------:R-:W-:Y:S05]  /*2040*/  BSYNC.RECONVERGENT B0 ;  /* 0x0000000000007941 */ /* 0x000fea0003800200 */
.L_x_57:
        /* <DEDUP_REMOVED lines=27> */
.L_x_60:
[----:B------:R-:W-:Y:S05]  /*2200*/  BSYNC.RECONVERGENT B0 ;  /* 0x0000000000007941 */ /* 0x000fea0003800200 */
.L_x_59:
        /* <DEDUP_REMOVED lines=27> */
.L_x_62:
[----:B------:R-:W-:Y:S05]  /*23c0*/  BSYNC.RECONVERGENT B0 ;  /* 0x0000000000007941 */ /* 0x000fea0003800200 */
.L_x_61:
        /* <DEDUP_REMOVED lines=27> */
.L_x_64:
[----:B------:R-:W-:Y:S05]  /*2580*/  BSYNC.RECONVERGENT B0 ;  /* 0x0000000000007941 */ /* 0x000fea0003800200 */
.L_x_63:
        /* <DEDUP_REMOVED lines=27> */
.L_x_66:
[----:B------:R-:W-:Y:S05]  /*2740*/  BSYNC.RECONVERGENT B0 ;  /* 0x0000000000007941 */ /* 0x000fea0003800200 */
.L_x_65:
        /* <DEDUP_REMOVED lines=27> */
.L_x_68:
[----:B------:R-:W-:Y:S05]  /*2900*/  BSYNC.RECONVERGENT B0 ;  /* 0x0000000000007941 */ /* 0x000fea0003800200 */
.L_x_67:
        /* <DEDUP_REMOVED lines=27> */
.L_x_70:
[----:B------:R-:W-:Y:S05]  /*2ac0*/  BSYNC.RECONVERGENT B0 ;  /* 0x0000000000007941 */ /* 0x000fea0003800200 */
.L_x_69:
        /* <DEDUP_REMOVED lines=27> */
.L_x_72:
[----:B------:R-:W-:Y:S05]  /*2c80*/  BSYNC.RECONVERGENT B0 ;  /* 0x0000000000007941 */ /* 0x000fea0003800200 */
.L_x_71:
        /* <DEDUP_REMOVED lines=27> */
.L_x_74:
[----:B------:R-:W-:Y:S05]  /*2e40*/  BSYNC.RECONVERGENT B0 ;  /* 0x0000000000007941 */ /* 0x000fea0003800200 */
.L_x_73:
        /* <DEDUP_REMOVED lines=27> */
.L_x_76:
[----:B------:R-:W-:Y:S05]  /*3000*/  BSYNC.RECONVERGENT B0 ;  /* 0x0000000000007941 */ /* 0x000fea0003800200 */
.L_x_75:
        /* <DEDUP_REMOVED lines=27> */
.L_x_78:
[----:B------:R-:W-:Y:S05]  /*31c0*/  BSYNC.RECONVERGENT B0 ;  /* 0x0000000000007941 */ /* 0x000fea0003800200 */
.L_x_77:
        /* <DEDUP_REMOVED lines=27> */
.L_x_80:
[----:B------:R-:W-:Y:S05]  /*3380*/  BSYNC.RECONVERGENT B0 ;  /* 0x0000000000007941 */ /* 0x000fea0003800200 */
.L_x_79:
        /* <DEDUP_REMOVED lines=27> */
.L_x_82:
[----:B------:R-:W-:Y:S05]  /*3540*/  BSYNC.RECONVERGENT B0 ;  /* 0x0000000000007941 */ /* 0x000fea0003800200 */
.L_x_81:
        /* <DEDUP_REMOVED lines=27> */
.L_x_84:
[----:B------:R-:W-:Y:S05]  /*3700*/  BSYNC.RECONVERGENT B0 ;  /* 0x0000000000007941 */ /* 0x000fea0003800200 */
.L_x_83:
        /* <DEDUP_REMOVED lines=27> */
.L_x_86:
[----:B------:R-:W-:Y:S05]  /*38c0*/  BSYNC.RECONVERGENT B0 ;  /* 0x0000000000007941 */ /* 0x000fea0003800200 */
.L_x_85:
        /* <DEDUP_REMOVED lines=27> */
.L_x_88:
[----:B------:R-:W-:Y:S05]  /*3a80*/  BSYNC.RECONVERGENT B0 ;  /* 0x0000000000007941 */ /* 0x000fea0003800200 */
.L_x_87:
        /* <DEDUP_REMOVED lines=27> */
.L_x_90:
[----:B------:R-:W-:Y:S05]  /*3c40*/  BSYNC.RECONVERGENT B0 ;  /* 0x0000000000007941 */ /* 0x000fea0003800200 */
.L_x_89:
        /* <DEDUP_REMOVED lines=27> */
.L_x_92:
[----:B------:R-:W-:Y:S05]  /*3e00*/  BSYNC.RECONVERGENT B0 ;  /* 0x0000000000007941 */ /* 0x000fea0003800200 */
.L_x_91:
        /* <DEDUP_REMOVED lines=27> */
.L_x_94:
[----:B------:R-:W-:Y:S05]  /*3fc0*/  BSYNC.RECONVERGENT B0 ;  /* 0x0000000000007941 */ /* 0x000fea0003800200 */
.L_x_93:
        /* <DEDUP_REMOVED lines=27> */
.L_x_96:
[----:B------:R-:W-:Y:S05]  /*4180*/  BSYNC.RECONVERGENT B0 ;  /* 0x0000000000007941 */ /* 0x000fea0003800200 */
.L_x_95:
        /* <DEDUP_REMOVED lines=27> */
.L_x_98:
[----:B------:R-:W-:Y:S05]  /*4340*/  BSYNC.RECONVERGENT B0 ;  /* 0x0000000000007941 */ /* 0x000fea0003800200 */
.L_x_97:
        /* <DEDUP_REMOVED lines=27> */
.L_x_100:
[----:B------:R-:W-:Y:S05]  /*4500*/  BSYNC.RECONVERGENT B0 ;  /* 0x0000000000007941 */ /* 0x000fea0003800200 */
.L_x_99:
        /* <DEDUP_REMOVED lines=27> */
.L_x_102:
[----:B------:R-:W-:Y:S05]  /*46c0*/  BSYNC.RECONVERGENT B0 ;  /* 0x0000000000007941 */ /* 0x000fea0003800200 */
.L_x_101:
        /* <DEDUP_REMOVED lines=27> */
.L_x_104:
[----:B------:R-:W-:Y:S05]  /*4880*/  BSYNC.RECONVERGENT B0 ;  /* 0x0000000000007941 */ /* 0x000fea0003800200 */
.L_x_103:
        /* <DEDUP_REMOVED lines=27> */
.L_x_106:
[----:B------:R-:W-:Y:S05]  /*4a40*/  BSYNC.RECONVERGENT B0 ;  /* 0x0000000000007941 */ /* 0x000fea0003800200 */
.L_x_105:
        /* <DEDUP_REMOVED lines=27> */
.L_x_108:
[----:B------:R-:W-:Y:S05]  /*4c00*/  BSYNC.RECONVERGENT B0 ;  /* 0x0000000000007941 */ /* 0x000fea0003800200 */
.L_x_107:
        /* <DEDUP_REMOVED lines=27> */
.L_x_110:
[----:B------:R-:W-:Y:S05]  /*4dc0*/  BSYNC.RECONVERGENT B0 ;  /* 0x0000000000007941 */ /* 0x000fea0003800200 */
.L_x_109:
        /* <DEDUP_REMOVED lines=27> */
.L_x_112:
[----:B------:R-:W-:Y:S05]  /*4f80*/  BSYNC.RECONVERGENT B0 ;  /* 0x0000000000007941 */ /* 0x000fea0003800200 */
.L_x_111:
        /* <DEDUP_REMOVED lines=25> */
[----:B0-----:R-:W-:-:S06]  /*5120*/  IMAD.WIDE.U32 R12, R11, 0x4, R12 ;  /* 0x000000040b0c7825 */ /* 0x001fcc00078e000c */
[----:B------:R0:W5:Y:S02]  /*5130*/  LDG.E.CONSTANT R13, desc[UR6][R12.64] ;  /* 0x000000060c0d7981 */ /* 0x000164000c1e9900 */
.L_x_114:
[----:B------:R-:W-:Y:S05]  /*5140*/  BSYNC.RECONVERGENT B0 ;  /* 0x0000000000007941 */ /* 0x000fea0003800200 */
.L_x_113:
[----:B------:R-:W-:Y:S01]  /*5150*/  IMAD R16, R17, -0x51, R16 ;  /* 0xffffffaf11107824 */ /* 0x000fe200078e0210 */
[----:B-----5:R1:W-:Y:S01]  /*5160*/  STS [R4+0xb4], R13 ;  /* 0x0000b40d04007388 */ /* 0x0203e20000000800 */
[----:B------:R-:W-:Y:S01]  /*5170*/  IADD3 R14, PT, PT, R3, 0x2f, RZ ;  /* 0x0000002f030e7810 */ /* 0x000fe20007ffe0ff */
[----:B------:R-:W-:Y:S01]  /*5180*/  BSSY.RECONVERGENT B0, `(.L_x_115) ;  /* 0x0000018000007945 */ /* 0x000fe20003800200 */
[----:B------:R-:W-:-:S03]  /*5190*/  VIADD R11, R16, 0xfffffff7 ;  /* 0xfffffff7100b7836 */ /* 0x000fc60000000000 */
[----:B------:R-:W-:Y:S02]  /*51a0*/  IMAD.HI.U32 R15, R14, 0x3291620, RZ ;  /* 0x032916200e0f7827 */ /* 0x000fe400078e00ff */
[----:B------:R-:W-:Y:S02]  /*51b0*/  ISETP.GT.U32.AND P0, PT, R11, 0x3e, PT ;  /* 0x0000003e0b00780c */ /* 0x000fe40003f04070 */
[----:B------:R-:W-:-:S11]  /*51c0*/  MOV R11, RZ ;  /* 0x000000ff000b7202 */ /* 0x000fd60000000f00 */
[----:B-1----:R-:W-:Y:S05]  /*51d0*/  @P0 BRA `(.L_x_116) ;  /* 0x0000000000480947 */ /* 0x002fea0003800000 */
[----:B------:R-:W-:-:S04]  /*51e0*/  IMAD.HI.U32 R13, R2, 0x1c71c71d, RZ ;  /* 0x1c71c71d020d7827 */ /* 0x000fc800078e00ff */
[----:B------:R-:W-:-:S04]  /*51f0*/  IMAD R19, R13, -0x9, R2 ;  /* 0xfffffff70d137824 */ /* 0x000fc800078e0202 */
[----:B------:R-:W-:-:S05]  /*5200*/  VIADD R2, R19, 0xffffffff ;  /* 0xffffffff13027836 */ /* 0x000fca0000000000 */
[----:B------:R-:W-:-:S13]  /*5210*/  ISETP.GT.U32.AND P0, PT, R2, 0x6, PT ;  /* 0x000000060200780c */ /* 0x000fda0003f04070 */
[----:B------:R-:W-:Y:S05]  /*5220*/  @P0 BRA `(.L_x_116) ;  /* 0x0000000000340947 */ /* 0x000fea0003800000 */
[----:B------:R-:W-:Y:S01]  /*5230*/  PRMT R2, R16, 0x9910, RZ ;  /* 0x0000991010027816 */ /* 0x000fe200000000ff */
[----:B0-----:R-:W0:Y:S01]  /*5240*/  LDC.64 R12, c[0x0][0x380] ;  /* 0x0000e000ff0c7b82 */ /* 0x001e220000000a00 */
        /* <DEDUP_REMOVED lines=11> */
.L_x_116:
[----:B------:R-:W-:Y:S05]  /*5300*/  BSYNC.RECONVERGENT B0 ;  /* 0x0000000000007941 */ /* 0x000fea0003800200 */
.L_x_115:
[----:B------:R-:W-:Y:S01]  /*5310*/  IMAD R14, R15, -0x51, R14 ;  /* 0xffffffaf0f0e7824 */ /* 0x000fe200078e020e */
[----:B-----5:R2:W-:Y:S01]  /*5320*/  STS [R4+0xb8], R11 ;  /* 0x0000b80b04007388 */ /* 0x0205e20000000800 */
[----:B------:R-:W-:Y:S01]  /*5330*/  BSSY.RECONVERGENT B0, `(.L_x_117) ;  /* 0x0000018000007945 */ /* 0x000fe20003800200 */
[----:B------:R-:W-:Y:S01]  /*5340*/  IADD3 R16, PT, PT, R3, 0x30, RZ ;  /* 0x0000003003107810 */ /* 0x000fe20007ffe0ff */
[----:B-1----:R-:W-:Y:S01]  /*5350*/  IMAD.MOV.U32 R13, RZ, RZ, RZ ;  /* 0x000000ffff0d7224 */ /* 0x002fe200078e00ff */
[----:B------:R-:W-:-:S04]  /*5360*/  IADD3 R2, PT, PT, R14, -0x9, RZ ;  /* 0xfffffff70e027810 */ /* 0x000fc80007ffe0ff */
[----:B------:R-:W-:-:S13]  /*5370*/  ISETP.GT.U32.AND P0, PT, R2, 0x3e, PT ;  /* 0x0000003e0200780c */ /* 0x000fda0003f04070 */
[----:B--2---:R-:W-:Y:S05]  /*5380*/  @P0 BRA `(.L_x_118) ;  /* 0x0000000000480947 */ /* 0x004fea0003800000 */
[----:B------:R-:W-:-:S04]  /*5390*/  IMAD.HI.U32 R2, R5, 0x1c71c71d, RZ ;  /* 0x1c71c71d05027827 */ /* 0x000fc800078e00ff */
[----:B------:R-:W-:-:S05]  /*53a0*/  IMAD R5, R2, -0x9, R5 ;  /* 0xfffffff702057824 */ /* 0x000fca00078e0205 */
[----:B------:R-:W-:-:S04]  /*53b0*/  IADD3 R2, PT, PT, R5, -0x1, RZ ;  /* 0xffffffff05027810 */ /* 0x000fc80007ffe0ff */
        /* <DEDUP_REMOVED lines=15> */
.L_x_118:
[----:B------:R-:W-:Y:S05]  /*54b0*/  BSYNC.RECONVERGENT B0 ;  /* 0x0000000000007941 */ /* 0x000fea0003800200 */
.L_x_117:
[----:B------:R-:W-:Y:S01]  /*54c0*/  IMAD.HI.U32 R5, R16, 0x3291620, RZ ;  /* 0x0329162010057827 */ /* 0x000fe200078e00ff */
[----:B-----5:R2:W-:Y:S01]  /*54d0*/  STS [R4+0xbc], R13 ;  /* 0x0000bc0d04007388 */ /* 0x0205e20000000800 */
[----:B------:R-:W-:Y:S03]  /*54e0*/  BSSY.RECONVERGENT B0, `(.L_x_119) ;  /* 0x0000034000007945 */ /* 0x000fe60003800200 */
[----:B------:R-:W-:-:S04]  /*54f0*/  LEA R5, R40, R5, 0x5 ;  /* 0x0000000528057211 */ /* 0x000fc800078e28ff */
[----:B------:R-:W-:-:S13]  /*5500*/  ISETP.GT.U32.AND P0, PT, R5, 0x3f, PT ;  /* 0x0000003f0500780c */ /* 0x000fda0003f04070 */
[----:B--2---:R-:W-:Y:S05]  /*5510*/  @P0 BRA `(.L_x_120) ;  /* 0x0000000000c00947 */ /* 0x004fea0003800000 */
[----:B------:R-:W-:Y:S01]  /*5520*/  IMAD.HI.U32 R11, R16, 0x1c71c71d, RZ ;  /* 0x1c71c71d100b7827 */ /* 0x000fe200078e00ff */
[----:B------:R-:W-:-:S03]  /*5530*/  ISETP.GT.U32.AND P0, PT, R0, 0x140f, PT ;  /* 0x0000140f0000780c */ /* 0x000fc60003f04070 */
[----:B------:R-:W-:-:S05]  /*5540*/  IMAD R11, R40, 0x120, R11 ;  /* 0x00000120280b7824 */ /* 0x000fca00078e020b */
[----:B------:R-:W-:-:S04]  /*5550*/  ISETP.GT.U32.OR P0, PT, R11, 0x23f, P0 ;  /* 0x0000023f0b00780c */ /* 0x000fc80000704470 */
[----:B------:R-:W-:-:S13]  /*5560*/  ISETP.GT.U32.OR P0, PT, R3, 0x9ef, P0 ;  /* 0x000009ef0300780c */ /* 0x000fda0000704470 */
[----:B------:R-:W-:Y:S05]  /*5570*/  @P0 BRA `(.L_x_120) ;  /* 0x0000000000a80947 */ /* 0x000fea0003800000 */
[----:B------:R-:W-:Y:S01]  /*5580*/  LOP3.LUT R2, R16, 0xffff, RZ, 0xc0, !PT ;  /* 0x0000ffff10027812 */ /* 0x000fe200078ec0ff */
[----:B------:R-:W-:Y:S01]  /*5590*/  BSSY.RECONVERGENT B1, `(.L_x_121) ;  /* 0x0000027000017945 */ /* 0x000fe20003800200 */
[----:B------:R-:W-:-:S03]  /*55a0*/  IMAD.MOV.U32 R13, RZ, RZ, RZ ;  /* 0x000000ffff0d7224 */ /* 0x000fc600078e00ff */
[----:B------:R-:W-:-:S05]  /*55b0*/  IMAD R2, R2, 0x6523, RZ ;  /* 0x0000652302027824 */ /* 0x000fca00078e02ff */
[----:B------:R-:W-:-:S04]  /*55c0*/  SHF.R.U32.HI R2, RZ, 0x15, R2 ;  /* 0x00000015ff027819 */ /* 0x000fc80000011602 */
[----:B------:R-:W-:-:S05]  /*55d0*/  PRMT R2, R2, 0x9910, RZ ;  /* 0x0000991002027816 */ /* 0x000fca00000000ff */
[----:B------:R-:W-:-:S04]  /*55e0*/  IMAD R2, R2, 0x51, RZ ;  /* 0x0000005102027824 */ /* 0x000fc800078e02ff */
[----:B------:R-:W-:-:S05]  /*55f0*/  IMAD.MOV R2, RZ, RZ, -R2 ;  /* 0x000000ffff027224 */ /* 0x000fca00078e0a02 */
[----:B------:R-:W-:-:S04]  /*5600*/  PRMT R11, R2, 0x7710, RZ ;  /* 0x00007710020b7816 */ /* 0x000fc800000000ff */
[----:B------:R-:W-:-:S04]  /*5610*/  IADD3 R16, PT, PT, R16, R11, RZ ;  /* 0x0000000b10107210 */ /* 0x000fc80007ffe0ff */
[----:B------:R-:W-:-:S04]  /*5620*/  IADD3 R2, PT, PT, R16, -0x9, RZ ;  /* 0xfffffff710027810 */ /* 0x000fc80007ffe0ff */
[----:B------:R-:W-:-:S04]  /*5630*/  LOP3.LUT R2, R2, 0xffff, RZ, 0xc0, !PT ;  /* 0x0000ffff02027812 */ /* 0x000fc800078ec0ff */
[----:B------:R-:W-:-:S13]  /*5640*/  ISETP.GT.U32.AND P0, PT, R2, 0x3e, PT ;  /* 0x0000003e0200780c */ /* 0x000fda0003f04070 */
[----:B------:R-:W-:Y:S05]  /*5650*/  @P0 BRA `(.L_x_122) ;  /* 0x0000000000680947 */ /* 0x000fea0003800000 */
[----:B------:R-:W-:-:S05]  /*5660*/  LOP3.LUT R2, R6, 0xffff, RZ, 0xc0, !PT ;  /* 0x0000ffff06027812 */ /* 0x000fca00078ec0ff */
[----:B------:R-:W-:-:S05]  /*5670*/  IMAD R2, R2, 0xe38f, RZ ;  /* 0x0000e38f02027824 */ /* 0x000fca00078e02ff */
[----:B------:R-:W-:-:S04]  /*5680*/  SHF.R.U32.HI R2, RZ, 0x13, R2 ;  /* 0x00000013ff027819 */ /* 0x000fc80000011602 */
[----:B------:R-:W-:-:S05]  /*5690*/  PRMT R2, R2, 0x9910, RZ ;  /* 0x0000991002027816 */ /* 0x000fca00000000ff */
[----:B------:R-:W-:-:S05]  /*56a0*/  IMAD R2, R2, 0x9, RZ ;  /* 0x0000000902027824 */ /* 0x000fca00078e02ff */
[----:B------:R-:W-:-:S04]  /*56b0*/  IADD3 R2, PT, PT, RZ, -R2, RZ ;  /* 0x80000002ff027210 */ /* 0x000fc80007ffe0ff */
[----:B------:R-:W-:-:S04]  /*56c0*/  PRMT R11, R2, 0x7710, RZ ;  /* 0x00007710020b7816 */ /* 0x000fc800000000ff */
[----:B------:R-:W-:-:S05]  /*56d0*/  IADD3 R6, PT, PT, R6, R11, RZ ;  /* 0x0000000b06067210 */ /* 0x000fca0007ffe0ff */
[----:B------:R-:W-:-:S05]  /*56e0*/  VIADD R2, R6, 0xffffffff ;  /* 0xffffffff06027836 */ /* 0x000fca0000000000 */
[----:B------:R-:W-:-:S04]  /*56f0*/  LOP3.LUT R2, R2, 0xffff, RZ, 0xc0, !PT ;  /* 0x0000ffff02027812 */ /* 0x000fc800078ec0ff */
[----:B------:R-:W-:-:S13]  /*5700*/  ISETP.GT.U32.AND P0, PT, R2, 0x6, PT ;  /* 0x000000060200780c */ /* 0x000fda0003f04070 */
[----:B------:R-:W-:Y:S05]  /*5710*/  @P0 BRA `(.L_x_122) ;  /* 0x0000000000380947 */ /* 0x000fea0003800000 */
[----:B------:R-:W-:Y:S01]  /*5720*/  PRMT R2, R16, 0x9910, RZ ;  /* 0x0000991010027816 */ /* 0x000fe200000000ff */
[----:B01----:R-:W0:Y:S01]  /*5730*/  LDC.64 R12, c[0x0][0x380] ;  /* 0x0000e000ff0c7b82 */ /* 0x003e220000000a00 */
[----:B------:R-:W-:Y:S01]  /*5740*/  IMAD R11, R5, 0x31, RZ ;  /* 0x00000031050b7824 */ /* 0x000fe200078e02ff */
[----:B------:R-:W-:Y:S02]  /*5750*/  LOP3.LUT R6, R6, 0xffff, RZ, 0xc0, !PT ;  /* 0x0000ffff06067812 */ /* 0x000fe400078ec0ff */
[----:B------:R-:W-:-:S05]  /*5760*/  IMAD R2, R2, 0x39, RZ ;  /* 0x0000003902027824 */ /* 0x000fca00078e02ff */
[----:B------:R-:W-:-:S04]  /*5770*/  LOP3.LUT R2, R2, 0xffff, RZ, 0xc0, !PT ;  /* 0x0000ffff02027812 */ /* 0x000fc800078ec0ff */
[----:B------:R-:W-:-:S04]  /*5780*/  SHF.R.U32.HI R2, RZ, 0x9, R2 ;  /* 0x00000009ff027819 */ /* 0x000fc80000011602 */
[----:B------:R-:W-:-:S05]  /*5790*/  PRMT R2, R2, 0x9910, RZ ;  /* 0x0000991002027816 */ /* 0x000fca00000000ff */
[----:B------:R-:W-:-:S05]  /*57a0*/  IMAD R2, R2, 0x7, RZ ;  /* 0x0000000702027824 */ /* 0x000fca00078e02ff */
[----:B------:R-:W-:-:S04]  /*57b0*/  LOP3.LUT R5, R2, 0xff, RZ, 0xc0, !PT ;  /* 0x000000ff02057812 */ /* 0x000fc800078ec0ff */
[----:B------:R-:W-:-:S04]  /*57c0*/  IADD3 R5, PT, PT, R5, R11, R6 ;  /* 0x0000000b05057210 */ /* 0x000fc80007ffe006 */
[----:B------:R-:W-:-:S05]  /*57d0*/  IADD3 R5, PT, PT, R5, -0x8, RZ ;  /* 0xfffffff805057810 */ /* 0x000fca0007ffe0ff */
[----:B0-----:R-:W-:-:S06]  /*57e0*/  IMAD.WIDE.U32 R12, R5, 0x4, R12 ;  /* 0x00000004050c7825 */ /* 0x001fcc00078e000c */
[----:B------:R2:W5:Y:S02]  /*57f0*/  LDG.E.CONSTANT R13, desc[UR6][R12.64] ;  /* 0x000000060c0d7981 */ /* 0x000564000c1e9900 */
.L_x_122:
[----:B------:R-:W-:Y:S05]  /*5800*/  BSYNC.RECONVERGENT B1 ;  /* 0x0000000000017941 */ /* 0x000fea0003800200 */
.L_x_121:
[----:B-----5:R3:W-:Y:S02]  /*5810*/  STS [R4+0xc0], R13 ;  /* 0x0000c00d04007388 */ /* 0x0207e40000000800 */
.L_x_120:
[----:B------:R-:W-:Y:S05]  /*5820*/  BSYNC.RECONVERGENT B0 ;  /* 0x0000000000007941 */ /* 0x000fea0003800200 */
.L_x_119:
[----:B------:R-:W-:Y:S01]  /*5830*/  IADD3 R2, PT, PT, R3, 0x31, RZ ;  /* 0x0000003103027810 */ /* 0x000fe20007ffe0ff */
[----:B------:R-:W-:Y:S04]  /*5840*/  BSSY.RECONVERGENT B0, `(.L_x_123) ;  /* 0x0000035000007945 */ /* 0x000fe80003800200 */
[----:B------:R-:W-:-:S04]  /*5850*/  IMAD.HI.U32 R5, R2, 0x3291620, RZ ;  /* 0x0329162002057827 */ /* 0x000fc800078e00ff */
[----:B------:R-:W-:-:S05]  /*5860*/  IMAD R5, R40, 0x20, R5 ;  /* 0x0000002028057824 */ /* 0x000fca00078e0205 */
[----:B------:R-:W-:-:S13]  /*5870*/  ISETP.GT.U32.AND P0, PT, R5, 0x3f, PT ;  /* 0x0000003f0500780c */ /* 0x000fda0003f04070 */
[----:B------:R-:W-:Y:S05]  /*5880*/  @P0 BRA `(.L_x_124) ;  /* 0x0000000000c00947 */ /* 0x000fea0003800000 */
[----:B------:R-:W-:Y:S01]  /*5890*/  IMAD.HI.U32 R11, R2, 0x1c71c71d, RZ ;  /* 0x1c71c71d020b7827 */ /* 0x000fe200078e00ff */
[----:B------:R-:W-:-:S03]  /*58a0*/  ISETP.GT.U32.AND P0, PT, R0, 0x140e, PT ;  /* 0x0000140e0000780c */ /* 0x000fc60003f04070 */
[----:B------:R-:W-:-:S05]  /*58b0*/  IMAD R11, R40, 0x120, R11 ;  /* 0x00000120280b7824 */ /* 0x000fca00078e020b */
[----:B------:R-:W-:-:S04]  /*58c0*/  ISETP.GT.U32.OR P0, PT, R11, 0x23f, P0 ;  /* 0x0000023f0b00780c */ /* 0x000fc80000704470 */
[----:B------:R-:W-:-:S13]  /*58d0*/  ISETP.GT.U32.OR P0, PT, R3, 0x9ee, P0 ;  /* 0x000009ee0300780c */ /* 0x000fda0000704470 */
[----:B------:R-:W-:Y:S05]  /*58e0*/  @P0 BRA `(.L_x_124) ;  /* 0x0000000000a80947 */ /* 0x000fea0003800000 */
[----:B------:R-:W-:Y:S01]  /*58f0*/  LOP3.LUT R6, R2, 0xffff, RZ, 0xc0, !PT ;  /* 0x0000ffff02067812 */ /* 0x000fe200078ec0ff */
[----:B------:R-:W-:Y:S04]  /*5900*/  BSSY.RECONVERGENT B1, `(.L_x_125) ;  /* 0x0000027000017945 */ /* 0x000fe80003800200 */
[----:B------:R-:W-:-:S05]  /*5910*/  IMAD R6, R6, 0x6523, RZ ;  /* 0x0000652306067824 */ /* 0x000fca00078e02ff */
[----:B------:R-:W-:-:S04]  /*5920*/  SHF.R.U32.HI R6, RZ, 0x15, R6 ;  /* 0x00000015ff067819 */ /* 0x000fc80000011606 */
[----:B------:R-:W-:-:S05]  /*5930*/  PRMT R6, R6, 0x9910, RZ ;  /* 0x0000991006067816 */ /* 0x000fca00000000ff */
[----:B------:R-:W-:-:S05]  /*5940*/  IMAD R6, R6, 0x51, RZ ;  /* 0x0000005106067824 */ /* 0x000fca00078e02ff */
[----:B------:R-:W-:-:S04]  /*5950*/  IADD3 R6, PT, PT, RZ, -R6, RZ ;  /* 0x80000006ff067210 */ /* 0x000fc80007ffe0ff */
[----:B------:R-:W-:-:S04]  /*5960*/  PRMT R11, R6, 0x7710, RZ ;  /* 0x00007710060b7816 */ /* 0x000fc800000000ff */
[----:B------:R-:W-:Y:S01]  /*5970*/  IADD3 R2, PT, PT, R2, R11, RZ ;  /* 0x0000000b02027210 */ /* 0x000fe20007ffe0ff */
[----:B------:R-:W-:-:S04]  /*5980*/  HFMA2 R11, -RZ, RZ, 0, 0 ;  /* 0x00000000ff0b7431 */ /* 0x000fc800000001ff */
[----:B------:R-:W-:-:S05]  /*5990*/  VIADD R6, R2, 0xfffffff7 ;  /* 0xfffffff702067836 */ /* 0x000fca0000000000 */
        /* <DEDUP_REMOVED lines=9> */
[----:B012---:R-:W-:-:S05]  /*5a30*/  PRMT R12, R6, 0x7710, RZ ;  /* 0x00007710060c7816 */ /* 0x007fca00000000ff */
[----:B------:R-:W-:-:S05]  /*5a40*/  IMAD.IADD R12, R7, 0x1, R12 ;  /* 0x00000001070c7824 */ /* 0x000fca00078e020c */
[----:B------:R-:W-:-:S04]  /*5a50*/  IADD3 R6, PT, PT, R12, -0x1, RZ ;  /* 0xffffffff0c067810 */ /* 0x000fc80007ffe0ff */
[----:B------:R-:W-:-:S04]  /*5a60*/  LOP3.LUT R6, R6, 0xffff, RZ, 0xc0, !PT ;  /* 0x0000ffff06067812 */ /* 0x000fc800078ec0ff */
[----:B------:R-:W-:-:S13]  /*5a70*/  ISETP.GT.U32.AND P0, PT, R6, 0x6, PT ;  /* 0x000000060600780c */ /* 0x000fda0003f04070 */
[----:B------:R-:W-:Y:S05]  /*5a80*/  @P0 BRA `(.L_x_126) ;  /* 0x0000000000380947 */ /* 0x000fea0003800000 */
[----:B------:R-:W-:Y:S01]  /*5a90*/  PRMT R2, R2, 0x9910, RZ ;  /* 0x0000991002027816 */ /* 0x000fe200000000ff */
[----:B------:R-:W0:Y:S01]  /*5aa0*/  LDC.64 R6, c[0x0][0x380] ;  /* 0x0000e000ff067b82 */ /* 0x000e220000000a00 */
        /* <DEDUP_REMOVED lines=10> */
[----:B0-----:R-:W-:-:S05]  /*5b50*/  IMAD.WIDE.U32 R6, R5, 0x4, R6 ;  /* 0x0000000405067825 */ /* 0x001fca00078e0006 */
[----:B------:R4:W5:Y:S02]  /*5b60*/  LDG.E.CONSTANT R11, desc[UR6][R6.64] ;  /* 0x00000006060b7981 */ /* 0x000964000c1e9900 */
.L_x_126:
[----:B------:R-:W-:Y:S05]  /*5b70*/  BSYNC.RECONVERGENT B1 ;  /* 0x0000000000017941 */ /* 0x000fea0003800200 */
.L_x_125:
[----:B-----5:R0:W-:Y:S02]  /*5b80*/  STS [R4+0xc4], R11 ;  /* 0x0000c40b04007388 */ /* 0x0201e40000000800 */
.L_x_124:
[----:B------:R-:W-:Y:S05]  /*5b90*/  BSYNC.RECONVERGENT B0 ;  /* 0x0000000000007941 */ /* 0x000fea0003800200 */
.L_x_123:
[----:B------:R-:W-:Y:S01]  /*5ba0*/  VIADD R2, R3, 0x32 ;  /* 0x0000003203027836 */ /* 0x000fe20000000000 */
[----:B------:R-:W-:Y:S03]  /*5bb0*/  BSSY.RECONVERGENT B0, `(.L_x_127) ;  /* 0x0000035000007945 */ /* 0x000fe60003800200 */
[----:B------:R-:W-:-:S05]  /*5bc0*/  IMAD.HI.U32 R5, R2, 0x3291620, RZ ;  /* 0x0329162002057827 */ /* 0x000fca00078e00ff */
[----:B------:R-:W-:-:S04]  /*5bd0*/  LEA R5, R40, R5, 0x5 ;  /* 0x0000000528057211 */ /* 0x000fc800078e28ff */
[----:B------:R-:W-:-:S13]  /*5be0*/  ISETP.GT.U32.AND P0, PT, R5, 0x3f, PT ;  /* 0x0000003f0500780c */ /* 0x000fda0003f04070 */
[----:B------:R-:W-:Y:S05]  /*5bf0*/  @P0 BRA `(.L_x_128) ;  /* 0x0000000000c00947 */ /* 0x000fea0003800000 */
[----:B----4-:R-:W-:Y:S01]  /*5c00*/  IMAD.HI.U32 R7, R2, 0x1c71c71d, RZ ;  /* 0x1c71c71d02077827 */ /* 0x010fe200078e00ff */
        /* <DEDUP_REMOVED lines=12> */
[----:B------:R-:W-:-:S05]  /*5cd0*/  PRMT R7, R6, 0x7710, RZ ;  /* 0x0000771006077816 */ /* 0x000fca00000000ff */
[----:B------:R-:W-:Y:S01]  /*5ce0*/  IMAD.IADD R2, R2, 0x1, R7 ;  /* 0x0000000102027824 */ /* 0x000fe200078e0207 */
[----:B------:R-:W-:-:S04]  /*5cf0*/  MOV R7, RZ ;  /* 0x000000ff00077202 */ /* 0x000fc80000000f00 */
        /* <DEDUP_REMOVED lines=10> */
[----:B0-----:R-:W-:-:S05]  /*5da0*/  PRMT R11, R6, 0x7710, RZ ;  /* 0x00007710060b7816 */ /* 0x001fca00000000ff */
        /* <DEDUP_REMOVED lines=19> */
.L_x_130:
[----:B------:R-:W-:Y:S05]  /*5ee0*/  BSYNC.RECONVERGENT B1 ;  /* 0x0000000000017941 */ /* 0x000fea0003800200 */
.L_x_129:
[----:B-----5:R0:W-:Y:S02]  /*5ef0*/  STS [R4+0xc8], R7 ;  /* 0x0000c80704007388 */ /* 0x0201e40000000800 */
.L_x_128:
[----:B------:R-:W-:Y:S05]  /*5f00*/  BSYNC.RECONVERGENT B0 ;  /* 0x0000000000007941 */ /* 0x000fea0003800200 */
.L_x_127:
[----:B------:R-:W-:Y:S01]  /*5f10*/  IADD3 R2, PT, PT, R3, 0x33, RZ ;  /* 0x0000003303027810 */ /* 0x000fe20007ffe0ff */
[----:B------:R-:W-:Y:S04]  /*5f20*/  BSSY.RECONVERGENT B0, `(.L_x_131) ;  /* 0x0000035000007945 */ /* 0x000fe80003800200 */
[----:B------:R-:W-:-:S04]  /*5f30*/  IMAD.HI.U32 R5, R2, 0x3291620, RZ ;  /* 0x0329162002057827 */ /* 0x000fc800078e00ff */
[----:B------:R-:W-:-:S05]  /*5f40*/  IMAD R5, R40, 0x20, R5 ;  /* 0x0000002028057824 */ /* 0x000fca00078e0205 */
[----:B------:R-:W-:-:S13]  /*5f50*/  ISETP.GT.U32.AND P0, PT, R5, 0x3f, PT ;  /* 0x0000003f0500780c */ /* 0x000fda0003f04070 */
[----:B------:R-:W-:Y:S05]  /*5f60*/  @P0 BRA `(.L_x_132) ;  /* 0x0000000000c00947 */ /* 0x000fea0003800000 */
[----:B0---4-:R-:W-:Y:S01]  /*5f70*/  IMAD.HI.U32 R7, R2, 0x1c71c71d, RZ ;  /* 0x1c71c71d02077827 */ /* 0x011fe200078e00ff */
        /* <DEDUP_REMOVED lines=14> */
[----:B------:R-:W-:-:S03]  /*6060*/  IMAD.MOV.U32 R7, RZ, RZ, RZ ;  /* 0x000000ffff077224 */ /* 0x000fc600078e00ff */
        /* <DEDUP_REMOVED lines=11> */
[----:B------:R-:W-:-:S04]  /*6120*/  IADD3 R9, PT, PT, R9, R6, RZ ;  /* 0x0000000609097210 */ /* 0x000fc80007ffe0ff */
        /* <DEDUP_REMOVED lines=14> */
[----:B------:R-:W-:-:S05]  /*6210*/  IADD3 R2, PT, PT, R2, R5, R9 ;  /* 0x0000000502027210 */ /* 0x000fca0007ffe009 */
[----:B------:R-:W-:-:S04]  /*6220*/  VIADD R5, R2, 0xfffffff8 ;  /* 0xfffffff802057836 */ /* 0x000fc80000000000 */
[----:B0-----:R-:W-:-:S06]  /*6230*/  IMAD.WIDE.U32 R6, R5, 0x4, R6 ;  /* 0x0000000405067825 */ /* 0x001fcc00078e0006 */
[----:B------:R0:W5:Y:S02]  /*6240*/  LDG.E.CONSTANT R7, desc[UR6][R6.64] ;  /* 0x0000000606077981 */ /* 0x000164000c1e9900 */
.L_x_134:
[----:B------:R-:W-:Y:S05]  /*6250*/  BSYNC.RECONVERGENT B1 ;  /* 0x0000000000017941 */ /* 0x000fea0003800200 */
.L_x_133:
[----:B-----5:R4:W-:Y:S02]  /*6260*/  STS [R4+0xcc], R7 ;  /* 0x0000cc0704007388 */ /* 0x0209e40000000800 */
.L_x_132:
[----:B------:R-:W-:Y:S05]  /*6270*/  BSYNC.RECONVERGENT B0 ;  /* 0x0000000000007941 */ /* 0x000fea0003800200 */
.L_x_131:
[----:B------:R-:W-:Y:S01]  /*6280*/  IADD3 R2, PT, PT, R3, 0x34, RZ ;  /* 0x0000003403027810 */ /* 0x000fe20007ffe0ff */
[----:B------:R-:W-:Y:S04]  /*6290*/  BSSY.RECONVERGENT B0, `(.L_x_135) ;  /* 0x0000035000007945 */ /* 0x000fe80003800200 */
[----:B------:R-:W-:-:S05]  /*62a0*/  IMAD.HI.U32 R5, R2, 0x3291620, RZ ;  /* 0x0329162002057827 */ /* 0x000fca00078e00ff */
[----:B------:R-:W-:-:S04]  /*62b0*/  LEA R5, R40, R5, 0x5 ;  /* 0x0000000528057211 */ /* 0x000fc800078e28ff */
        /* <DEDUP_REMOVED lines=16> */
[----:B------:R-:W-:Y:S02]  /*63c0*/  IMAD.IADD R2, R2, 0x1, R3 ;  /* 0x0000000102027824 */ /* 0x000fe400078e0203 */
[----:B------:R-:W-:-:S03]  /*63d0*/  HFMA2 R3, -RZ, RZ, 0, 0 ;  /* 0x00000000ff037431 */ /* 0x000fc600000001ff */
        /* <DEDUP_REMOVED lines=10> */
[----:B------:R-:W-:-:S05]  /*6480*/  PRMT R7, R0, 0x7710, RZ ;  /* 0x0000771000077816 */ /* 0x000fca00000000ff */
[----:B------:R-:W-:-:S05]  /*6490*/  IMAD.IADD R10, R10, 0x1, R7 ;  /* 0x000000010a0a7824 */ /* 0x000fca00078e0207 */
[----:B------:R-:W-:-:S04]  /*64a0*/  IADD3 R0, PT, PT, R10, -0x1, RZ ;  /* 0xffffffff0a007810 */ /* 0x000fc80007ffe0ff */
[----:B------:R-:W-:-:S04]  /*64b0*/  LOP3.LUT R0, R0, 0xffff, RZ, 0xc0, !PT ;  /* 0x0000ffff00007812 */ /* 0x000fc800078ec0ff */
[----:B------:R-:W-:-:S13]  /*64c0*/  ISETP.GT.U32.AND P0, PT, R0, 0x6, PT ;  /* 0x000000060000780c */ /* 0x000fda0003f04070 */
[----:B------:R-:W-:Y:S05]  /*64d0*/  @P0 BRA `(.L_x_138) ;  /* 0x0000000000380947 */ /* 0x000fea0003800000 */
[----:B------:R-:W-:Y:S01]  /*64e0*/  PRMT R0, R2, 0x9910, RZ ;  /* 0x0000991002007816 */ /* 0x000fe200000000ff */
[----:B------:R-:W-:Y:S01]  /*64f0*/  IMAD R6, R5, 0x31, RZ ;  /* 0x0000003105067824 */ /* 0x000fe200078e02ff */
[----:B------:R-:W0:Y:S01]  /*6500*/  LDC.64 R2, c[0x0][0x380] ;  /* 0x0000e000ff027b82 */ /* 0x000e220000000a00 */
        /* <DEDUP_REMOVED lines=11> */
.L_x_138:
[----:B------:R-:W-:Y:S05]  /*65c0*/  BSYNC.RECONVERGENT B1 ;  /* 0x0000000000017941 */ /* 0x000fea0003800200 */
.L_x_137:
[----:B-----5:R4:W-:Y:S02]  /*65d0*/  STS [R4+0xd0], R3 ;  /* 0x0000d00304007388 */ /* 0x0209e40000000800 */
.L_x_136:
[----:B------:R-:W-:Y:S05]  /*65e0*/  BSYNC.RECONVERGENT B0 ;  /* 0x0000000000007941 */ /* 0x000fea0003800200 */
.L_x_135:
[----:B------:R-:W4:Y:S01]  /*65f0*/  S2R R0, SR_CTAID.Z ;  /* 0x0000000000007919 */ /* 0x000f220000002700 */
[----:B------:R-:W0:Y:S01]  /*6600*/  LDC.64 R38, c[0x0][0x388] ;  /* 0x0000e200ff267b82 */ /* 0x000e220000000a00 */
[----:B------:R-:W-:-:S04]  /*6610*/  IMAD R47, R41, 0x14a, RZ ;  /* 0x0000014a292f7824 */ /* 0x000fc800078e02ff */
[----:B------:R-:W-:-:S04]  /*6620*/  IMAD R49, R40, 0x900, R47 ;  /* 0x0000090028317824 */ /* 0x000fc800078e022f */
[----:B------:R-:W-:-:S04]  /*6630*/  IMAD R49, R42, 0x30, R49 ;  /* 0x000000302a317824 */ /* 0x000fc800078e0231 */
[----:B----4-:R-:W-:-:S04]  /*6640*/  IMAD R3, R0, 0x1200, R49 ;  /* 0x0000120000037824 */ /* 0x010fc800078e0231 */
[----:B0-----:R-:W-:-:S05]  /*6650*/  IMAD.WIDE.U32 R38, R3, 0x4, R38 ;  /* 0x0000000403267825 */ /* 0x001fca00078e0026 */
[----:B------:R0:W5:Y:S04]  /*6660*/  LDG.E.CONSTANT R36, desc[UR6][R38.64] ;  /* 0x0000000626247981 */ /* 0x000168000c1e9900 */
        /* <DEDUP_REMOVED lines=25> */
[----:B-12---:R0:W5:Y:S04]  /*6800*/  LDG.E.CONSTANT R12, desc[UR6][R38.64+0x68] ;  /* 0x00006806260c7981 */ /* 0x006168000c1e9900 */
[----:B---3--:R0:W5:Y:S04]  /*6810*/  LDG.E.CONSTANT R13, desc[UR6][R38.64+0x6c] ;  /* 0x00006c06260d7981 */ /* 0x008168000c1e9900 */
[----:B------:R0:W5:Y:S04]  /*6820*/  LDG.E.CONSTANT R10, desc[UR6][R38.64+0x70] ;  /* 0x00007006260a7981 */ /* 0x000168000c1e9900 */
[----:B------:R0:W5:Y:S04]  /*6830*/  LDG.E.CONSTANT R11, desc[UR6][R38.64+0x74] ;  /* 0x00007406260b7981 */ /* 0x000168000c1e9900 */
[----:B------:R0:W5:Y:S04]  /*6840*/  LDG.E.CONSTANT R8, desc[UR6][R38.64+0x78] ;  /* 0x0000780626087981 */ /* 0x000168000c1e9900 */
[----:B------:R0:W5:Y:S04]  /*6850*/  LDG.E.CONSTANT R9, desc[UR6][R38.64+0x7c] ;  /* 0x00007c0626097981 */ /* 0x000168000c1e9900 */
[----:B------:R0:W5:Y:S04]  /*6860*/  LDG.E.CONSTANT R6, desc[UR6][R38.64+0x80] ;  /* 0x0000800626067981 */ /* 0x000168000c1e9900 */
[----:B------:R0:W5:Y:S04]  /*6870*/  LDG.E.CONSTANT R7, desc[UR6][R38.64+0x84] ;  /* 0x0000840626077981 */ /* 0x000168000c1e9900 */
[----:B------:R0:W5:Y:S04]  /*6880*/  LDG.E.CONSTANT R4, desc[UR6][R38.64+0x88] ;  /* 0x0000880626047981 */ /* 0x000168000c1e9900 */
[----:B------:R0:W5:Y:S01]  /*6890*/  LDG.E.CONSTANT R5, desc[UR6][R38.64+0x8c] ;  /* 0x00008c0626057981 */ /* 0x000162000c1e9900 */
[----:B------:R-:W-:Y:S01]  /*68a0*/  SHF.L.U32 R46, R42, 0x4, RZ ;  /* 0x000000042a2e7819 */ /* 0x000fe200000006ff */
[----:B------:R-:W-:Y:S01]  /*68b0*/  IMAD.SHL.U32 R51, R40, 0x4, RZ ;  /* 0x0000000428337824 */ /* 0x000fe200078e00ff */
[----:B------:R-:W-:Y:S01]  /*68c0*/  MOV R50, RZ ;  /* 0x000000ff00327202 */ /* 0x000fe20000000f00 */
[----:B------:R-:W-:Y:S01]  /*68d0*/  BSSY.RECONVERGENT B0, `(.L_x_139) ;  /* 0x0000031000007945 */ /* 0x000fe20003800200 */
[----:B------:R-:W-:Y:S01]  /*68e0*/  IADD3 R45, PT, PT, R45, 0x5100, RZ ;  /* 0x000051002d2d7810 */ /* 0x000fe20007ffe0ff */
[----:B------:R-:W-:-:S03]  /*68f0*/  IMAD R53, R41, 0x6e, R46 ;  /* 0x0000006e29357824 */ /* 0x000fc600078e022e */
[----:B------:R-:W-:Y:S01]  /*6900*/  LEA R44, R44, R45, 0x18 ;  /* 0x0000002d2c2c7211 */ /* 0x000fe200078ec0ff */
[C---:B------:R-:W-:Y:S01]  /*6910*/  IMAD.HI.U32 R59, R53.reuse, 0x55555556, RZ ;  /* 0x55555556353b7827 */ /* 0x040fe200078e00ff */
[C---:B------:R-:W-:Y:S02]  /*6920*/  IADD3 R57, PT, PT, R53.reuse, 0xc, RZ ;  /* 0x0000000c35397810 */ /* 0x040fe40007ffe0ff */
[C---:B------:R-:W-:Y:S01]  /*6930*/  IADD3 R61, PT, PT, R53.reuse, 0xd, RZ ;  /* 0x0000000d353d7810 */ /* 0x040fe20007ffe0ff */
[----:B------:R-:W-:Y:S01]  /*6940*/  VIADD R63, R53, 0xe ;  /* 0x0000000e353f7836 */ /* 0x000fe20000000000 */
[----:B------:R-:W-:Y:S01]  /*6950*/  LEA R59, R40, R59, 0x8 ;  /* 0x0000003b283b7211 */ /* 0x000fe200078e40ff */
[--C-:B------:R-:W-:Y:S01]  /*6960*/  IMAD.HI.U32 R57, R57, 0x1555556, R50.reuse ;  /* 0x0155555639397827 */ /* 0x100fe200078e0032 */
[----:B------:R-:W-:Y:S02]  /*6970*/  IADD3 R65, PT, PT, R53, 0xf, RZ ;  /* 0x0000000f35417810 */ /* 0x000fe40007ffe0ff */
[----:B------:R-:W-:Y:S01]  /*6980*/  ISETP.GT.U32.AND P2, PT, R59, 0x1fb, PT ;  /* 0x000001fb3b00780c */ /* 0x000fe20003f44070 */
[----:B------:R-:W-:Y:S01]  /*6990*/  IMAD.HI.U32 R55, R61, 0x1555556, R50 ;  /* 0x015555563d377827 */ /* 0x000fe200078e0032 */
[----:B------:R-:W-:-:S02]  /*69a0*/  ISETP.GT.U32.AND P0, PT, R59, 0x1fa, PT ;  /* 0x000001fa3b00780c */ /* 0x000fc40003f04070 */
[----:B------:R-:W-:Y:S01]  /*69b0*/  ISETP.GT.U32.OR P4, PT, R57, 0x7, P2 ;  /* 0x000000073900780c */ /* 0x000fe20001784470 */
[----:B------:R-:W-:Y:S01]  /*69c0*/  IMAD.HI.U32 R46, R63, 0x1555556, R50 ;  /* 0x015555563f2e7827 */ /* 0x000fe200078e0032 */
[----:B------:R-:W-:-:S03]  /*69d0*/  LEA R45, R49, R44, 0x2 ;  /* 0x0000002c312d7211 */ /* 0x000fc600078e10ff */
[----:B------:R-:W-:-:S04]  /*69e0*/  IMAD.HI.U32 R63, R63, 0x55555556, RZ ;  /* 0x555555563f3f7827 */ /* 0x000fc800078e00ff */
[----:B------:R-:W-:Y:S01]  /*69f0*/  IMAD.HI.U32 R61, R61, 0x55555556, RZ ;  /* 0x555555563d3d7827 */ /* 0x000fe200078e00ff */
[----:B------:R-:W-:-:S03]  /*6a00*/  LEA R63, R40, R63, 0x8 ;  /* 0x0000003f283f7211 */ /* 0x000fc600078e40ff */
[----:B------:R-:W-:Y:S01]  /*6a10*/  IMAD R61, R40, 0x100, R61 ;  /* 0x00000100283d7824 */ /* 0x000fe200078e023d */
[----:B------:R-:W-:Y:S01]  /*6a20*/  ISETP.GT.U32.AND P1, PT, R63, 0x1ff, PT ;  /* 0x000001ff3f00780c */ /* 0x000fe20003f24070 */
[----:B------:R-:W-:-:S03]  /*6a30*/  IMAD.HI.U32 R50, R65, 0x1555556, R50 ;  /* 0x0155555641327827 */ /* 0x000fc600078e0032 */
[----:B------:R-:W-:Y:S02]  /*6a40*/  ISETP.GT.U32.AND P3, PT, R61, 0x1ff, PT ;  /* 0x000001ff3d00780c */ /* 0x000fe40003f64070 */
[----:B------:R-:W-:Y:S02]  /*6a50*/  ISETP.GT.U32.OR P0, PT, R50, 0x7, P0 ;  /* 0x000000073200780c */ /* 0x000fe40000704470 */
[----:B------:R-:W-:Y:S02]  /*6a60*/  ISETP.GT.U32.OR P1, PT, R46, 0x7, P1 ;  /* 0x000000072e00780c */ /* 0x000fe40000f24470 */
[----:B------:R-:W-:Y:S01]  /*6a70*/  ISETP.GT.U32.OR P2, PT, R55, 0x7, P3 ;  /* 0x000000073700780c */ /* 0x000fe20001f44470 */
[----:B0-----:R-:W-:-:S12]  /*6a80*/  @P4 BRA `(.L_x_140) ;  /* 0x0000000000544947 */ /* 0x001fd80003800000 */
[----:B------:R-:W-:Y:S01]  /*6a90*/  IMAD R46, R40, 0x300, R53 ;  /* 0x00000300282e7824 */ /* 0x000fe200078e0235 */
[C---:B------:R-:W-:Y:S01]  /*6aa0*/  ISETP.GT.U32.AND P5, PT, R49.reuse, 0x11d9, PT ;  /* 0x000011d93100780c */ /* 0x040fe20003fa4070 */
[----:B------:R-:W-:Y:S01]  /*6ab0*/  IMAD R48, R42, 0x30, R47 ;  /* 0x000000302a307824 */ /* 0x000fe200078e022f */
[C---:B------:R-:W-:Y:S02]  /*6ac0*/  ISETP.GT.U32.AND P4, PT, R49.reuse, 0x11db, PT ;  /* 0x000011db3100780c */ /* 0x040fe40003f84070 */
[----:B------:R-:W-:Y:S02]  /*6ad0*/  ISETP.GT.U32.AND P3, PT, R49, 0x11da, PT ;  /* 0x000011da3100780c */ /* 0x000fe40003f64070 */
[C---:B------:R-:W-:Y:S02]  /*6ae0*/  ISETP.GT.U32.OR P5, PT, R46.reuse, 0x5f3, P5 ;  /* 0x000005f32e00780c */ /* 0x040fe40002fa4470 */
[C---:B------:R-:W-:Y:S02]  /*6af0*/  ISETP.GT.U32.OR P4, PT, R46.reuse, 0x5f3, P4 ;  /* 0x000005f32e00780c */ /* 0x040fe40002784470 */
[----:B------:R-:W-:-:S02]  /*6b00*/  ISETP.GT.U32.OR P3, PT, R46, 0x5f3, P3 ;  /* 0x000005f32e00780c */ /* 0x000fc40001f64470 */
[----:B------:R-:W-:Y:S02]  /*6b10*/  LEA R57, R0, R57, 0x3 ;  /* 0x0000003900397211 */ /* 0x000fe400078e18ff */
[C---:B------:R-:W-:Y:S02]  /*6b20*/  ISETP.GT.U32.OR P5, PT, R48.reuse, 0x8d9, P5 ;  /* 0x000008d93000780c */ /* 0x040fe40002fa4470 */
[C---:B------:R-:W-:Y:S02]  /*6b30*/  ISETP.GT.U32.OR P4, PT, R48.reuse, 0x8db, P4 ;  /* 0x000008db3000780c */ /* 0x040fe40002784470 */
[----:B------:R-:W-:Y:S02]  /*6b40*/  ISETP.GT.U32.OR P3, PT, R48, 0x8da, P3 ;  /* 0x000008da3000780c */ /* 0x000fe40001f64470 */
[C---:B------:R-:W-:Y:S02]  /*6b50*/  ISETP.GT.U32.OR P5, PT, R57.reuse, 0x1f, P5 ;  /* 0x0000001f3900780c */ /* 0x040fe40002fa4470 */
[----:B------:R-:W-:-:S02]  /*6b60*/  ISETP.GT.U32.OR P4, PT, R57, 0x1f, P4 ;  /* 0x0000001f3900780c */ /* 0x000fc40002784470 */
[----:B------:R-:W-:-:S09]  /*6b70*/  ISETP.GT.U32.OR P3, PT, R57, 0x1f, P3 ;  /* 0x0000001f3900780c */ /* 0x000fd20001f64470 */
[----:B------:R-:W2:Y:S04]  /*6b80*/  @!P5 LDG.E.CONSTANT R50, desc[UR6][R38.64+0x98] ;  /* 0x000098062632d981 */ /* 0x000ea8000c1e9900 */
[----:B------:R-:W3:Y:S04]  /*6b90*/  @!P4 LDG.E.CONSTANT R46, desc[UR6][R38.64+0x90] ;  /* 0x00009006262ec981 */ /* 0x000ee8000c1e9900 */
[----:B------:R-:W4:Y:S04]  /*6ba0*/  @!P3 LDG.E.CONSTANT R48, desc[UR6][R38.64+0x94] ;  /* 0x000094062630b981 */ /* 0x000f28000c1e9900 */
[----:B--2---:R0:W-:Y:S04]  /*6bb0*/  @!P5 STS [R45+0x98], R50 ;  /* 0x000098322d00d388 */ /* 0x0041e80000000800 */
[----:B---3--:R0:W-:Y:S04]  /*6bc0*/  @!P4 STS [R45+0x90], R46 ;  /* 0x0000902e2d00c388 */ /* 0x0081e80000000800 */
[----:B----4-:R0:W-:Y:S02]  /*6bd0*/  @!P3 STS [R45+0x94], R48 ;  /* 0x000094302d00b388 */ /* 0x0101e40000000800 */
.L_x_140:
[----:B------:R-:W-:Y:S05]  /*6be0*/  BSYNC.RECONVERGENT B0 ;  /* 0x0000000000007941 */ /* 0x000fea0003800200 */
.L_x_139:
[----:B------:R-:W-:Y:S04]  /*6bf0*/  BSSY.RECONVERGENT B0, `(.L_x_141) ;  /* 0x0000017000007945 */ /* 0x000fe80003800200 */
[----:B------:R-:W-:Y:S05]  /*6c00*/  @P2 BRA `(.L_x_142) ;  /* 0x0000000000542947 */ /* 0x000fea0003800000 */
[----:B0-----:R-:W-:Y:S01]  /*6c10*/  IMAD R46, R40, 0x300, R53 ;  /* 0x00000300282e7824 */ /* 0x001fe200078e0235 */
[C---:B------:R-:W-:Y:S01]  /*6c20*/  ISETP.GT.U32.AND P4, PT, R49.reuse, 0x11d6, PT ;  /* 0x000011d63100780c */ /* 0x040fe20003f84070 */
[----:B------:R-:W-:Y:S01]  /*6c30*/  IMAD R48, R42, 0x30, R47 ;  /* 0x000000302a307824 */ /* 0x000fe200078e022f */
[C---:B------:R-:W-:Y:S01]  /*6c40*/  ISETP.GT.U32.AND P2, PT, R49.reuse, 0x11d8, PT ;  /* 0x000011d83100780c */ /* 0x040fe20003f44070 */
[----:B------:R-:W-:Y:S01]  /*6c50*/  IMAD R55, R0, 0x8, R55 ;  /* 0x0000000800377824 */ /* 0x000fe200078e0237 */
[----:B------:R-:W-:Y:S02]  /*6c60*/  ISETP.GT.U32.AND P3, PT, R49, 0x11d7, PT ;  /* 0x000011d73100780c */ /* 0x000fe40003f64070 */
[C---:B------:R-:W-:Y:S02]  /*6c70*/  ISETP.GT.U32.OR P4, PT, R46.reuse, 0x5f2, P4 ;  /* 0x000005f22e00780c */ /* 0x040fe40002784470 */
[C---:B------:R-:W-:Y:S02]  /*6c80*/  ISETP.GT.U32.OR P2, PT, R46.reuse, 0x5f2, P2 ;  /* 0x000005f22e00780c */ /* 0x040fe40001744470 */
[----:B------:R-:W-:-:S02]  /*6c90*/  ISETP.GT.U32.OR P3, PT, R46, 0x5f2, P3 ;  /* 0x000005f22e00780c */ /* 0x000fc40001f64470 */
[C---:B------:R-:W-:Y:S02]  /*6ca0*/  ISETP.GT.U32.OR P4, PT, R48.reuse, 0x8d6, P4 ;  /* 0x000008d63000780c */ /* 0x040fe40002784470 */
[C---:B------:R-:W-:Y:S02]  /*6cb0*/  ISETP.GT.U32.OR P2, PT, R48.reuse, 0x8d8, P2 ;  /* 0x000008d83000780c */ /* 0x040fe40001744470 */
[----:B------:R-:W-:Y:S02]  /*6cc0*/  ISETP.GT.U32.OR P3, PT, R48, 0x8d7, P3 ;  /* 0x000008d73000780c */ /* 0x000fe40001f64470 */
[C---:B------:R-:W-:Y:S02]  /*6cd0*/  ISETP.GT.U32.OR P4, PT, R55.reuse, 0x1f, P4 ;  /* 0x0000001f3700780c */ /* 0x040fe40002784470 */
[C---:B------:R-:W-:Y:S02]  /*6ce0*/  ISETP.GT.U32.OR P2, PT, R55.reuse, 0x1f, P2 ;  /* 0x0000001f3700780c */ /* 0x040fe40001744470 */
[----:B------:R-:W-:-:S09]  /*6cf0*/  ISETP.GT.U32.OR P3, PT, R55, 0x1f, P3 ;  /* 0x0000001f3700780c */ /* 0x000fd20001f64470 */
[----:B------:R-:W2:Y:S04]  /*6d00*/  @!P4 LDG.E.CONSTANT R50, desc[UR6][R38.64+0xa4] ;  /* 0x0000a4062632c981 */ /* 0x000ea8000c1e9900 */
[----:B------:R-:W3:Y:S04]  /*6d10*/  @!P2 LDG.E.CONSTANT R46, desc[UR6][R38.64+0x9c] ;  /* 0x00009c06262ea981 */ /* 0x000ee8000c1e9900 */
[----:B------:R-:W4:Y:S04]  /*6d20*/  @!P3 LDG.E.CONSTANT R48, desc[UR6][R38.64+0xa0] ;  /* 0x0000a0062630b981 */ /* 0x000f28000c1e9900 */
[----:B--2---:R1:W-:Y:S04]  /*6d30*/  @!P4 STS [R45+0xa4], R50 ;  /* 0x0000a4322d00c388 */ /* 0x0043e80000000800 */
[----:B---3--:R1:W-:Y:S04]  /*6d40*/  @!P2 STS [R45+0x9c], R46 ;  /* 0x00009c2e2d00a388 */ /* 0x0083e80000000800 */
[----:B----4-:R1:W-:Y:S02]  /*6d50*/  @!P3 STS [R45+0xa0], R48 ;  /* 0x0000a0302d00b388 */ /* 0x0103e40000000800 */
.L_x_142:
[----:B------:R-:W-:Y:S05]  /*6d60*/  BSYNC.RECONVERGENT B0 ;  /* 0x0000000000007941 */ /* 0x000fea0003800200 */
.L_x_141:
[----:B------:R-:W-:Y:S04]  /*6d70*/  BSSY.RECONVERGENT B0, `(.L_x_143) ;  /* 0x0000019000007945 */ /* 0x000fe80003800200 */
[----:B------:R-:W-:Y:S05]  /*6d80*/  @P1 BRA `(.L_x_144) ;  /* 0x00000000005c1947 */ /* 0x000fea0003800000 */
[----:B01----:R-:W-:Y:S01]  /*6d90*/  IMAD R48, R42, 0x30, R47 ;  /* 0x000000302a307824 */ /* 0x003fe200078e022f */
[C---:B------:R-:W-:Y:S01]  /*6da0*/  ISETP.GT.U32.AND P3, PT, R49.reuse, 0x11d5, PT ;  /* 0x000011d53100780c */ /* 0x040fe20003f64070 */
[----:B------:R-:W-:Y:S01]  /*6db0*/  IMAD R46, R40, 0x300, R53 ;  /* 0x00000300282e7824 */ /* 0x000fe200078e0235 */
[C---:B------:R-:W-:Y:S02]  /*6dc0*/  ISETP.GT.U32.AND P4, PT, R49.reuse, 0x11d4, PT ;  /* 0x000011d43100780c */ /* 0x040fe40003f84070 */
[----:B------:R-:W-:Y:S02]  /*6dd0*/  ISETP.GT.U32.AND P5, PT, R49, 0x11d3, PT ;  /* 0x000011d33100780c */ /* 0x000fe40003fa4070 */
[C---:B------:R-:W-:Y:S02]  /*6de0*/  ISETP.GT.U32.AND P6, PT, R48.reuse, 0x8d5, PT ;  /* 0x000008d53000780c */ /* 0x040fe40003fc4070 */
[C---:B------:R-:W-:Y:S02]  /*6df0*/  ISETP.GT.U32.AND P1, PT, R48.reuse, 0x8d4, PT ;  /* 0x000008d43000780c */ /* 0x040fe40003f24070 */
[----:B------:R-:W-:-:S02]  /*6e00*/  ISETP.GT.U32.AND P2, PT, R48, 0x8d3, PT ;  /* 0x000008d33000780c */ /* 0x000fc40003f44070 */
[C---:B------:R-:W-:Y:S02]  /*6e10*/  ISETP.GT.U32.OR P3, PT, R46.reuse, 0x5f1, P3 ;  /* 0x000005f12e00780c */ /* 0x040fe40001f64470 */
[C---:B------:R-:W-:Y:S02]  /*6e20*/  ISETP.GT.U32.OR P4, PT, R46.reuse, 0x5f1, P4 ;  /* 0x000005f12e00780c */ /* 0x040fe40002784470 */
[----:B------:R-:W-:Y:S02]  /*6e30*/  ISETP.GT.U32.OR P5, PT, R46, 0x5f1, P5 ;  /* 0x000005f12e00780c */ /* 0x000fe40002fa4470 */
[C---:B------:R-:W-:Y:S02]  /*6e40*/  ISETP.GT.U32.OR P6, PT, R42.reuse, 0x5, P6 ;  /* 0x000000052a00780c */ /* 0x040fe400037c4470 */
[C---:B------:R-:W-:Y:S02]  /*6e50*/  ISETP.GT.U32.OR P1, PT, R42.reuse, 0x5, P1 ;  /* 0x000000052a00780c */ /* 0x040fe40000f24470 */
[----:B------:R-:W-:-:S02]  /*6e60*/  ISETP.GT.U32.OR P2, PT, R42, 0x5, P2 ;  /* 0x000000052a00780c */ /* 0x000fc40001744470 */
[----:B------:R-:W-:Y:S02]  /*6e70*/  PLOP3.LUT P3, PT, P3, P6, PT, 0xf8, 0x8f ;  /* 0x00000000008f781c */ /* 0x000fe40001f6df70 */
[----:B------:R-:W-:Y:S02]  /*6e80*/  PLOP3.LUT P1, PT, P4, P1, PT, 0xf8, 0x8f ;  /* 0x00000000008f781c */ /* 0x000fe40002723f70 */
[----:B------:R-:W-:-:S09]  /*6e90*/  PLOP3.LUT P2, PT, P5, P2, PT, 0xf8, 0x8f ;  /* 0x00000000008f781c */ /* 0x000fd20002f45f70 */
[----:B------:R-:W2:Y:S04]  /*6ea0*/  @!P3 LDG.E.CONSTANT R46, desc[UR6][R38.64+0xa8] ;  /* 0x0000a806262eb981 */ /* 0x000ea8000c1e9900 */
[----:B------:R-:W3:Y:S04]  /*6eb0*/  @!P1 LDG.E.CONSTANT R48, desc[UR6][R38.64+0xac] ;  /* 0x0000ac0626309981 */ /* 0x000ee8000c1e9900 */
[----:B------:R-:W4:Y:S04]  /*6ec0*/  @!P2 LDG.E.CONSTANT R50, desc[UR6][R38.64+0xb0] ;  /* 0x0000b0062632a981 */ /* 0x000f28000c1e9900 */
[----:B--2---:R2:W-:Y:S04]  /*6ed0*/  @!P3 STS [R45+0xa8], R46 ;  /* 0x0000a82e2d00b388 */ /* 0x0045e80000000800 */
[----:B---3--:R2:W-:Y:S04]  /*6ee0*/  @!P1 STS [R45+0xac], R48 ;  /* 0x0000ac302d009388 */ /* 0x0085e80000000800 */
[----:B----4-:R2:W-:Y:S02]  /*6ef0*/  @!P2 STS [R45+0xb0], R50 ;  /* 0x0000b0322d00a388 */ /* 0x0105e40000000800 */
.L_x_144:
[----:B------:R-:W-:Y:S05]  /*6f00*/  BSYNC.RECONVERGENT B0 ;  /* 0x0000000000007941 */ /* 0x000fea0003800200 */
.L_x_143:
[----:B------:R-:W-:Y:S04]  /*6f10*/  BSSY.RECONVERGENT B0, `(.L_x_145) ;  /* 0x0000019000007945 */ /* 0x000fe80003800200 */
[----:B------:R-:W-:Y:S05]  /*6f20*/  @P0 BRA `(.L_x_146) ;  /* 0x00000000005c0947 */ /* 0x000fea0003800000 */
[----:B------:R-:W-:Y:S01]  /*6f30*/  IMAD R47, R42, 0x30, R47 ;  /* 0x000000302a2f7824 */ /* 0x000fe200078e022f */
        /* <DEDUP_REMOVED lines=16> */
[----:B012---:R-:W2:Y:S04]  /*7040*/  @!P2 LDG.E.CONSTANT R46, desc[UR6][R38.64+0xb4] ;  /* 0x0000b406262ea981 */ /* 0x007ea8000c1e9900 */
[----:B------:R-:W3:Y:S04]  /*7050*/  @!P0 LDG.E.CONSTANT R48, desc[UR6][R38.64+0xb8] ;  /* 0x0000b80626308981 */ /* 0x000ee8000c1e9900 */
[----:B------:R-:W4:Y:S04]  /*7060*/  @!P1 LDG.E.CONSTANT R50, desc[UR6][R38.64+0xbc] ;  /* 0x0000bc0626329981 */ /* 0x000f28000c1e9900 */
[----:B--2---:R0:W-:Y:S04]  /*7070*/  @!P2 STS [R45+0xb4], R46 ;  /* 0x0000b42e2d00a388 */ /* 0x0041e80000000800 */
[----:B---3--:R0:W-:Y:S04]  /*7080*/  @!P0 STS [R45+0xb8], R48 ;  /* 0x0000b8302d008388 */ /* 0x0081e80000000800 */
[----:B----4-:R0:W-:Y:S02]  /*7090*/  @!P1 STS [R45+0xbc], R50 ;  /* 0x0000bc322d009388 */ /* 0x0101e40000000800 */
.L_x_146:
[----:B------:R-:W-:Y:S05]  /*70a0*/  BSYNC.RECONVERGENT B0 ;  /* 0x0000000000007941 */ /* 0x000fea0003800200 */
.L_x_145:
[----:B-----5:R-:W-:Y:S01]  /*70b0*/  STS.64 [R45], R36 ;  /* 0x000000242d007388 */ /* 0x020fe20000000a00 */
[----:B------:R-:W-:Y:S02]  /*70c0*/  IMAD R42, R41, 0x9, R42 ;  /* 0x00000009292a7824 */ /* 0x000fe400078e022a */
[----:B------:R-:W-:Y:S01]  /*70d0*/  HFMA2 R99, -RZ, RZ, 0, 0 ;  /* 0x00000000ff637431 */ /* 0x000fe200000001ff */
[----:B------:R-:W-:Y:S01]  /*70e0*/  MOV R103, RZ ;  /* 0x000000ff00677202 */ /* 0x000fe20000000f00 */
[----:B------:R-:W-:Y:S01]  /*70f0*/  STS.64 [R45+0x8], R34 ;  /* 0x000008222d007388 */ /* 0x000fe20000000a00 */
[----:B------:R-:W-:Y:S02]  /*7100*/  HFMA2 R111, -RZ, RZ, 0, 0 ;  /* 0x00000000ff6f7431 */ /* 0x000fe400000001ff */
[----:B------:R-:W-:Y:S01]  /*7110*/  IMAD.MOV.U32 R107, RZ, RZ, RZ ;  /* 0x000000ffff6b7224 */ /* 0x000fe200078e00ff */
[----:B------:R-:W-:Y:S01]  /*7120*/  UMOV UR4, 0x288 ;  /* 0x0000028800047882 */ /* 0x000fe20000000000 */
[----:B------:R-:W-:Y:S04]  /*7130*/  STS.64 [R45+0x10], R32 ;  /* 0x000010202d007388 */ /* 0x000fe80000000a00 */
[----:B------:R-:W-:Y:S04]  /*7140*/  STS.64 [R45+0x18], R30 ;  /* 0x0000181e2d007388 */ /* 0x000fe80000000a00 */
[----:B------:R-:W-:Y:S04]  /*7150*/  STS.64 [R45+0x20], R28 ;  /* 0x0000201c2d007388 */ /* 0x000fe80000000a00 */
[----:B------:R-:W-:Y:S04]  /*7160*/  STS.64 [R45+0x28], R26 ;  /* 0x0000281a2d007388 */ /* 0x000fe80000000a00 */
[----:B------:R-:W-:Y:S04]  /*7170*/  STS.64 [R45+0x30], R24 ;  /* 0x000030182d007388 */ /* 0x000fe80000000a00 */
[----:B------:R-:W-:Y:S04]  /*7180*/  STS.64 [R45+0x38], R22 ;  /* 0x000038162d007388 */ /* 0x000fe80000000a00 */
[----:B------:R-:W-:Y:S04]  /*7190*/  STS.64 [R45+0x40], R20 ;  /* 0x000040142d007388 */ /* 0x000fe80000000a00 */
[----:B------:R3:W-:Y:S04]  /*71a0*/  STS.64 [R45+0x48], R2 ;  /* 0x000048022d007388 */ /* 0x0007e80000000a00 */
[----:B------:R4:W-:Y:S04]  /*71b0*/  STS.64 [R45+0x50], R18 ;  /* 0x000050122d007388 */ /* 0x0009e80000000a00 */
[----:B------:R4:W-:Y:S04]  /*71c0*/  STS.64 [R45+0x58], R16 ;  /* 0x000058102d007388 */ /* 0x0009e80000000a00 */
[----:B------:R4:W-:Y:S01]  /*71d0*/  STS.64 [R45+0x60], R14 ;  /* 0x0000600e2d007388 */ /* 0x0009e20000000a00 */
[----:B---3--:R-:W-:Y:S01]  /*71e0*/  IMAD R2, R40, 0x900, R44 ;  /* 0x0000090028027824 */ /* 0x008fe200078e022c */
[----:B------:R-:W-:-:S02]  /*71f0*/  LEA R3, R42, R43, 0x2 ;  /* 0x0000002b2a037211 */ /* 0x000fc400078e10ff */
[----:B------:R4:W-:Y:S02]  /*7200*/  STS.64 [R45+0x68], R12 ;  /* 0x0000680c2d007388 */ /* 0x0009e40000000a00 */
[----:B------:R-:W-:Y:S02]  /*7210*/  IADD3 R2, PT, PT, R2, 0x2400, RZ ;  /* 0x0000240002027810 */ /* 0x000fe40007ffe0ff */
[----:B------:R4:W-:Y:S04]  /*7220*/  STS.64 [R45+0x70], R10 ;  /* 0x0000700a2d007388 */ /* 0x0009e80000000a00 */
[----:B------:R4:W-:Y:S04]  /*7230*/  STS.64 [R45+0x78], R8 ;  /* 0x000078082d007388 */ /* 0x0009e80000000a00 */
[----:B------:R4:W-:Y:S04]  /*7240*/  STS.64 [R45+0x80], R6 ;  /* 0x000080062d007388 */ /* 0x0009e80000000a00 */
[----:B------:R4:W-:Y:S01]  /*7250*/  STS.64 [R45+0x88], R4 ;  /* 0x000088042d007388 */ /* 0x0009e20000000a00 */
[----:B------:R-:W-:Y:S06]  /*7260*/  BAR.SYNC.DEFER_BLOCKING 0x0 ;  /* 0x0000000000007b1d */ /* 0x000fec0000010000 */
.L_x_147:
[----:B------:R-:W-:Y:S04]  /*7270*/  LDS R40, [R3+UR4+-0x288] ;  /* 0xfffd780403287984 */ /* 0x000fe80008000800 */
[----:B----4-:R-:W3:Y:S04]  /*7280*/  LDS.128 R12, [R2+-0x1200] ;  /* 0xffee0000020c7984 */ /* 0x010ee80000000c00 */
[----:B------:R-:W4:Y:S04]  /*7290*/  LDS.128 R16, [R2+-0x2400] ;  /* 0xffdc000002107984 */ /* 0x000f280000000c00 */
[----:B------:R-:W5:Y:S04]  /*72a0*/  LDS.128 R8, [R2] ;  /* 0x0000000002087984 */ /* 0x000f680000000c00 */
[----:B------:R-:W5:Y:S04]  /*72b0*/  LDS.128 R4, [R2+0x1200] ;  /* 0x0012000002047984 */ /* 0x000f680000000c00 */
[----:B------:R-:W-:Y:S04]  /*72c0*/  LDS R60, [R3+UR4+-0x144] ;  /* 0xfffebc04033c7984 */ /* 0x000fe80008000800 */
[----:B------:R-:W5:Y:S04]  /*72d0*/  LDS.128 R32, [R2+-0x23e0] ;  /* 0xffdc200002207984 */ /* 0x000f680000000c00 */
[----:B------:R-:W-:Y:S04]  /*72e0*/  LDS R69, [R3+UR4] ;  /* 0x0000000403457984 */ /* 0x000fe80008000800 */
[----:B------:R-:W5:Y:S04]  /*72f0*/  LDS.128 R56, [R2+-0x23c0] ;  /* 0xffdc400002387984 */ /* 0x000f680000000c00 */
[----:B------:R-:W5:Y:S04]  /*7300*/  LDS.128 R28, [R2+-0x11e0] ;  /* 0xffee2000021c7984 */ /* 0x000f680000000c00 */
[----:B------:R-:W5:Y:S04]  /*7310*/  LDS.128 R20, [R2+0x1220] ;  /* 0x0012200002147984 */ /* 0x000f680000000c00 */
[----:B------:R-:W5:Y:S01]  /*7320*/  LDS.128 R24, [R2+0x20] ;  /* 0x0000200002187984 */ /* 0x000f620000000c00 */
[----:B---3--:R-:W-:-:S03]  /*7330*/  FFMA R107, R40, R12, R107 ;  /* 0x0000000c286b7223 */ /* 0x008fc6000000006b */
[----:B------:R-:W3:Y:S01]  /*7340*/  LDS.128 R52, [R2+-0x11c0] ;  /* 0xffee400002347984 */ /* 0x000ee20000000c00 */
[----:B----4-:R-:W-:-:S03]  /*7350*/  FFMA R111, R40, R16, R111 ;  /* 0x00000010286f7223 */ /* 0x010fc6000000006f */
[----:B012---:R-:W0:Y:S01]  /*7360*/  LDS.128 R44, [R2+0x1240] ;  /* 0x00124000022c7984 */ /* 0x007e220000000c00 */
[----:B-----5:R-:W-:-:S03]  /*7370*/  FFMA R12, R40, R8, R103 ;  /* 0x00000008280c7223 */ /* 0x020fc60000000067 */
[----:B------:R-:W1:Y:S01]  /*7380*/  LDS.128 R48, [R2+0x40] ;  /* 0x0000400002307984 */ /* 0x000e620000000c00 */
[----:B------:R-:W-:-:S03]  /*7390*/  FFMA R62, R40, R4, R99 ;  /* 0x00000004283e7223 */ /* 0x000fc60000000063 */
[----:B------:R-:W-:Y:S04]  /*73a0*/  LDS R16, [R3+UR4+0x144] ;  /* 0x0001440403107984 */ /* 0x000fe80008000800 */
[----:B------:R-:W2:Y:S01]  /*73b0*/  LDS.128 R36, [R2+-0x23a0] ;  /* 0xffdc600002247984 */ /* 0x000ea20000000c00 */
[----:B------:R-:W-:-:S03]  /*73c0*/  FFMA R64, R60, R33, R111 ;  /* 0x000000213c407223 */ /* 0x000fc6000000006f */
[----:B------:R-:W4:Y:S04]  /*73d0*/  LDS.128 R40, [R2+-0x11a0] ;  /* 0xffee600002287984 */ /* 0x000f280000000c00 */
[----:B------:R-:W5:Y:S01]  /*73e0*/  LDS R4, [R3+UR4+-0x284] ;  /* 0xfffd7c0403047984 */ /* 0x000f620008000800 */
[----:B------:R-:W-:Y:S01]  /*73f0*/  FFMA R33, R69, R58, R64 ;  /* 0x0000003a45217223 */ /* 0x000fe20000000040 */
[C---:B------:R-:W-:Y:S02]  /*7400*/  FFMA R8, R60.reuse, R29, R107 ;  /* 0x0000001d3c087223 */ /* 0x040fe4000000006b */
[----:B------:R-:W5:Y:S01]  /*7410*/  LDS.128 R64, [R2+0x60] ;  /* 0x0000600002407984 */ /* 0x000f620000000c00 */
[----:B------:R-:W-:-:S03]  /*7420*/  FFMA R21, R60, R21, R62 ;  /* 0x000000153c157223 */ /* 0x000fc6000000003e */
[----:B------:R-:W-:Y:S01]  /*7430*/  LDS.128 R112, [R2+-0x2390] ;  /* 0xffdc700002707984 */ /* 0x000fe20000000c00 */
[----:B------:R-:W-:-:S03]  /*7440*/  FFMA R25, R60, R25, R12 ;  /* 0x000000193c197223 */ /* 0x000fc6000000000c */
[----:B------:R-:W-:Y:S01]  /*7450*/  LDS.128 R104, [R2+0x70] ;  /* 0x0000700002687984 */ /* 0x000fe20000000c00 */
[----:B---3--:R-:W-:-:S03]  /*7460*/  FFMA R8, R69, R54, R8 ;  /* 0x0000003645087223 */ /* 0x008fc60000000008 */
[----:B------:R-:W3:Y:S01]  /*7470*/  LDS.128 R60, [R2+0x1260] ;  /* 0x00126000023c7984 */ /* 0x000ee20000000c00 */
[----:B0-----:R-:W-:-:S03]  /*7480*/  FFMA R46, R69, R46, R21 ;  /* 0x0000002e452e7223 */ /* 0x001fc60000000015 */
[----:B------:R-:W-:Y:S01]  /*7490*/  LDS.128 R100, [R2+0x1270] ;  /* 0x0012700002647984 */ /* 0x000fe20000000c00 */
[----:B-1----:R-:W-:-:S03]  /*74a0*/  FFMA R25, R69, R50, R25 ;  /* 0x0000003245197223 */ /* 0x002fc60000000019 */
[----:B------:R-:W0:Y:S04]  /*74b0*/  LDS R21, [R3+UR4+-0x140] ;  /* 0xfffec00403157984 */ /* 0x000e280008000800 */
[----:B------:R-:W-:Y:S01]  /*74c0*/  LDS.128 R108, [R2+-0x1190] ;  /* 0xffee7000026c7984 */ /* 0x000fe20000000c00 */
[----:B--2---:R-:W-:-:S03]  /*74d0*/  FFMA R33, R16, R39, R33 ;  /* 0x0000002710217223 */ /* 0x004fc60000000021 */
[----:B------:R-:W-:Y:S01]  /*74e0*/  LDS.128 R96, [R2+-0x23b0] ;  /* 0xffdc500002607984 */ /* 0x000fe20000000c00 */
[----:B----4-:R-:W-:-:S03]  /*74f0*/  FFMA R50, R16, R43, R8 ;  /* 0x0000002b10327223 */ /* 0x010fc60000000008 */
[----:B------:R-:W-:Y:S01]  /*7500*/  LDS.128 R92, [R2+-0x11b0] ;  /* 0xffee5000025c7984 */ /* 0x000fe20000000c00 */
[----:B-----5:R-:W-:-:S03]  /*7510*/  FFMA R12, R4, R17, R33 ;  /* 0x00000011040c7223 */ /* 0x020fc60000000021 */
[----:B------:R-:W1:Y:S01]  /*7520*/  LDS R8, [R3+UR4+0x4] ;  /* 0x0000040403087984 */ /* 0x000e620008000800 */
[----:B------:R-:W-:-:S03]  /*7530*/  FFMA R17, R4, R13, R50 ;  /* 0x0000000d04117223 */ /* 0x000fc60000000032 */
[----:B------:R-:W2:Y:S01]  /*7540*/  LDS R13, [R3+UR4+0x148] ;  /* 0x00014804030d7984 */ /* 0x000ea20008000800 */
[----:B------:R-:W-:-:S03]  /*7550*/  FFMA R25, R16, R67, R25 ;  /* 0x0000004310197223 */ /* 0x000fc60000000019 */
[----:B------:R-:W-:Y:S01]  /*7560*/  LDS.128 R88, [R2+0x50] ;  /* 0x0000500002587984 */ /* 0x000fe20000000c00 */
[----:B------:R-:W-:-:S03]  /*7570*/  FFMA R9, R4, R9, R25 ;  /* 0x0000000904097223 */ /* 0x000fc60000000019 */
[----:B------:R-:W-:Y:S01]  /*7580*/  LDS.128 R84, [R2+0x1250] ;  /* 0x0012500002547984 */ /* 0x000fe20000000c00 */
[----:B---3--:R-:W-:-:S03]  /*7590*/  FFMA R46, R16, R63, R46 ;  /* 0x0000003f102e7223 */ /* 0x008fc6000000002e */
[----:B------:R-:W-:Y:S01]  /*75a0*/  LDS.128 R80, [R2+-0x23d0] ;  /* 0xffdc300002507984 */ /* 0x000fe20000000c00 */
[----:B------:R-:W-:-:S03]  /*75b0*/  FFMA R5, R4, R5, R46 ;  /* 0x0000000504057223 */ /* 0x000fc6000000002e */
[----:B------:R-:W-:Y:S01]  /*75c0*/  LDS.128 R76, [R2+-0x11d0] ;  /* 0xffee3000024c7984 */ /* 0x000fe20000000c00 */
[C---:B0-----:R-:W-:Y:S01]  /*75d0*/  FFMA R25, R21.reuse, R34, R12 ;  /* 0x0000002215197223 */ /* 0x041fe2000000000c */
[C---:B------:R-:W-:Y:S01]  /*75e0*/  FFMA R26, R21.reuse, R26, R9 ;  /* 0x0000001a151a7223 */ /* 0x040fe20000000009 */
[C---:B------:R-:W-:Y:S01]  /*75f0*/  FFMA R22, R21.reuse, R22, R5 ;  /* 0x0000001615167223 */ /* 0x040fe20000000005 */
[----:B------:R-:W0:Y:S01]  /*7600*/  LDS R9, [R3+UR4+-0x280] ;  /* 0xfffd800403097984 */ /* 0x000e220008000800 */
[----:B------:R-:W-:-:S03]  /*7610*/  FFMA R30, R21, R30, R17 ;  /* 0x0000001e151e7223 */ /* 0x000fc60000000011 */
[----:B------:R-:W-:Y:S04]  /*7620*/  LDS R5, [R3+UR4+0x8] ;  /* 0x0000080403057984 */ /* 0x000fe80008000800 */
[----:B------:R-:W-:Y:S04]  /*7630*/  LDS.128 R72, [R2+0x30] ;  /* 0x0000300002487984 */ /* 0x000fe80000000c00 */
[----:B------:R-:W-:Y:S01]  /*7640*/  LDS.128 R68, [R2+0x1230] ;  /* 0x0012300002447984 */ /* 0x000fe20000000c00 */
[C---:B-1----:R-:W-:Y:S01]  /*7650*/  FFMA R4, R8.reuse, R59, R25 ;  /* 0x0000003b08047223 */ /* 0x042fe20000000019 */
[C---:B------:R-:W-:Y:S01]  /*7660*/  FFMA R51, R8.reuse, R51, R26 ;  /* 0x0000003308337223 */ /* 0x040fe2000000001a */
[C---:B------:R-:W-:Y:S01]  /*7670*/  FFMA R47, R8.reuse, R47, R22 ;  /* 0x0000002f082f7223 */ /* 0x040fe20000000016 */
[----:B------:R-:W-:Y:S01]  /*7680*/  FFMA R55, R8, R55, R30 ;  /* 0x0000003708377223 */ /* 0x000fe2000000001e */
[C---:B--2---:R-:W-:Y:S01]  /*7690*/  FFMA R112, R13.reuse, R112, R4 ;  /* 0x000000700d707223 */ /* 0x044fe20000000004 */
[C---:B------:R-:W-:Y:S01]  /*76a0*/  FFMA R51, R13.reuse, R104, R51 ;  /* 0x000000680d337223 */ /* 0x040fe20000000033 */
[----:B------:R-:W1:Y:S01]  /*76b0*/  LDS R4, [R3+UR4+-0x13c] ;  /* 0xfffec40403047984 */ /* 0x000e620008000800 */
[C---:B------:R-:W-:Y:S01]  /*76c0*/  FFMA R47, R13.reuse, R100, R47 ;  /* 0x000000640d2f7223 */ /* 0x040fe2000000002f */
[----:B------:R-:W-:-:S02]  /*76d0*/  FFMA R55, R13, R108, R55 ;  /* 0x0000006c0d377223 */ /* 0x000fc40000000037 */
[----:B------:R-:W-:Y:S04]  /*76e0*/  LDS R21, [R3+UR4+-0x260] ;  /* 0xfffda00403157984 */ /* 0x000fe80008000800 */
[----:B------:R-:W-:Y:S01]  /*76f0*/  LDS R25, [R3+UR4+0x16c] ;  /* 0x00016c0403197984 */ /* 0x000fe20008000800 */
[C---:B0-----:R-:W-:Y:S01]  /*7700*/  FFMA R10, R9.reuse, R10, R51 ;  /* 0x0000000a090a7223 */ /* 0x041fe20000000033 */
[C---:B------:R-:W-:Y:S01]  /*7710*/  FFMA R6, R9.reuse, R6, R47 ;  /* 0x0000000609067223 */ /* 0x040fe2000000002f */
[C---:B------:R-:W-:Y:S01]  /*7720*/  FFMA R13, R9.reuse, R18, R112 ;  /* 0x00000012090d7223 */ /* 0x040fe20000000070 */
[----:B------:R-:W-:Y:S01]  /*7730*/  FFMA R8, R9, R14, R55 ;  /* 0x0000000e09087223 */ /* 0x000fe20000000037 */
[C---:B-1----:R-:W-:Y:S01]  /*7740*/  FFMA R27, R4.reuse, R27, R10 ;  /* 0x0000001b041b7223 */ /* 0x042fe2000000000a */
[C---:B------:R-:W-:Y:S01]  /*7750*/  FFMA R23, R4.reuse, R23, R6 ;  /* 0x0000001704177223 */ /* 0x040fe20000000006 */
[----:B------:R-:W0:Y:S01]  /*7760*/  LDS R10, [R3+UR4+0x14c] ;  /* 0x00014c04030a7984 */ /* 0x000e220008000800 */
[C---:B------:R-:W-:Y:S01]  /*7770*/  FFMA R12, R4.reuse, R35, R13 ;  /* 0x00000023040c7223 */ /* 0x040fe2000000000d */
[----:B------:R-:W-:Y:S01]  /*7780*/  FFMA R8, R4, R31, R8 ;  /* 0x0000001f04087223 */ /* 0x000fe20000000008 */
[C---:B------:R-:W-:Y:S01]  /*7790*/  FFMA R88, R5.reuse, R88, R27 ;  /* 0x0000005805587223 */ /* 0x040fe2000000001b */
[----:B------:R-:W1:Y:S01]  /*77a0*/  LDS R6, [R3+UR4+-0x264] ;  /* 0xfffd9c0403067984 */ /* 0x000e620008000800 */
[C---:B------:R-:W-:Y:S01]  /*77b0*/  FFMA R9, R5.reuse, R96, R12 ;  /* 0x0000006005097223 */ /* 0x040fe2000000000c */
[----:B------:R-:W-:-:S02]  /*77c0*/  FFMA R84, R5, R84, R23 ;  /* 0x0000005405547223 */ /* 0x000fc40000000017 */
[----:B------:R-:W-:Y:S01]  /*77d0*/  LDS R23, [R3+UR4+0x28] ;  /* 0x0000280403177984 */ /* 0x000fe20008000800 */
[C---:B0-----:R-:W-:Y:S01]  /*77e0*/  FFMA R113, R10.reuse, R113, R9 ;  /* 0x000000710a717223 */ /* 0x041fe20000000009 */
[----:B------:R-:W-:Y:S01]  /*77f0*/  FFMA R9, R5, R92, R8 ;  /* 0x0000005c05097223 */ /* 0x000fe20000000008 */
[C---:B------:R-:W-:Y:S01]  /*7800*/  FFMA R88, R10.reuse, R105, R88 ;  /* 0x000000690a587223 */ /* 0x040fe20000000058 */
[C---:B------:R-:W-:Y:S01]  /*7810*/  FFMA R84, R10.reuse, R101, R84 ;  /* 0x000000650a547223 */ /* 0x040fe20000000054 */
[----:B------:R-:W0:Y:S01]  /*7820*/  LDS R5, [R3+UR4+-0x120] ;  /* 0xfffee00403057984 */ /* 0x000e220008000800 */
[----:B------:R-:W-:Y:S01]  /*7830*/  FFMA R9, R10, R109, R9 ;  /* 0x0000006d0a097223 */ /* 0x000fe20000000009 */
[C---:B-1----:R-:W-:Y:S01]  /*7840*/  FFMA R4, R6.reuse, R19, R113 ;  /* 0x0000001306047223 */ /* 0x042fe20000000071 */
[C---:B------:R-:W-:Y:S01]  /*7850*/  FFMA R11, R6.reuse, R11, R88 ;  /* 0x0000000b060b7223 */ /* 0x040fe20000000058 */
[C---:B------:R-:W-:Y:S01]  /*7860*/  FFMA R7, R6.reuse, R7, R84 ;  /* 0x0000000706077223 */ /* 0x040fe20000000054 */
[----:B------:R-:W-:Y:S01]  /*7870*/  FFMA R15, R6, R15, R9 ;  /* 0x0000000f060f7223 */ /* 0x000fe20000000009 */
[----:B------:R-:W-:Y:S04]  /*7880*/  LDS R8, [R3+UR4+0x168] ;  /* 0x0001680403087984 */ /* 0x000fe80008000800 */
[----:B------:R-:W1:Y:S01]  /*7890*/  LDS R6, [R3+UR4+0x24] ;  /* 0x0000240403067984 */ /* 0x000e620008000800 */
[C---:B0-----:R-:W-:Y:S01]  /*78a0*/  FFMA R9, R5.reuse, R80, R4 ;  /* 0x0000005005097223 */ /* 0x041fe20000000004 */
[C---:B------:R-:W-:Y:S01]  /*78b0*/  FFMA R15, R5.reuse, R76, R15 ;  /* 0x0000004c050f7223 */ /* 0x040fe2000000000f */
[C---:B------:R-:W-:Y:S01]  /*78c0*/  FFMA R72, R5.reuse, R72, R11 ;  /* 0x0000004805487223 */ /* 0x040fe2000000000b */
[----:B------:R-:W-:Y:S01]  /*78d0*/  FFMA R68, R5, R68, R7 ;  /* 0x0000004405447223 */ /* 0x000fe20000000007 */
[C---:B-1----:R-:W-:Y:S01]  /*78e0*/  FFMA R97, R6.reuse, R97, R9 ;  /* 0x0000006106617223 */ /* 0x042fe20000000009 */
[C---:B------:R-:W-:Y:S01]  /*78f0*/  FFMA R93, R6.reuse, R93, R15 ;  /* 0x0000005d065d7223 */ /* 0x040fe2000000000f */
[C---:B------:R-:W-:Y:S01]  /*7900*/  FFMA R89, R6.reuse, R89, R72 ;  /* 0x0000005906597223 */ /* 0x040fe20000000048 */
[----:B------:R-:W-:Y:S01]  /*7910*/  FFMA R85, R6, R85, R68 ;  /* 0x0000005506557223 */ /* 0x000fe20000000044 */
[C---:B------:R-:W-:Y:S01]  /*7920*/  FFMA R114, R8.reuse, R114, R97 ;  /* 0x0000007208727223 */ /* 0x040fe20000000061 */
[----:B------:R-:W0:Y:S01]  /*7930*/  LDS.128 R4, [R2+-0x23f0] ;  /* 0xffdc100002047984 */ /* 0x000e220000000c00 */
[C---:B------:R-:W-:Y:S01]  /*7940*/  FFMA R106, R8.reuse, R106, R89 ;  /* 0x0000006a086a7223 */ /* 0x040fe20000000059 */
[C---:B------:R-:W-:Y:S01]  /*7950*/  FFMA R110, R8.reuse, R110, R93 ;  /* 0x0000006e086e7223 */ /* 0x040fe2000000005d */
[----:B------:R-:W-:-:S02]  /*7960*/  FFMA R102, R8, R102, R85 ;  /* 0x0000006608667223 */ /* 0x000fc40000000055 */
[----:B------:R-:W1:Y:S01]  /*7970*/  LDS.128 R8, [R2+-0x11f0] ;  /* 0xffee100002087984 */ /* 0x000e620000000c00 */
[----:B0-----:R-:W-:-:S03]  /*7980*/  FFMA R13, R21, R4, R114 ;  /* 0x00000004150d7223 */ /* 0x001fc60000000072 */
[----:B------:R-:W0:Y:S01]  /*7990*/  LDS R4, [R3+UR4+-0x11c] ;  /* 0xfffee40403047984 */ /* 0x000e220008000800 */
[----:B-1----:R-:W-:Y:S01]  /*79a0*/  FFMA R8, R21, R8, R110 ;  /* 0x0000000815087223 */ /* 0x002fe2000000006e */
[----:B0-----:R-:W-:-:S03]  /*79b0*/  FFMA R12, R4, R81, R13 ;  /* 0x00000051040c7223 */ /* 0x001fc6000000000d */
[----:B------:R-:W-:Y:S01]  /*79c0*/  FFMA R8, R4, R77, R8 ;  /* 0x0000004d04087223 */ /* 0x000fe20000000008 */
[----:B------:R-:W-:-:S03]  /*79d0*/  FFMA R98, R23, R98, R12 ;  /* 0x0000006217627223 */ /* 0x000fc6000000000c */
[----:B------:R-:W-:Y:S01]  /*79e0*/  FFMA R94, R23, R94, R8 ;  /* 0x0000005e175e7223 */ /* 0x000fe20000000008 */
[----:B------:R-:W0:Y:S01]  /*79f0*/  LDS.128 R12, [R2+0x10] ;  /* 0x00001000020c7984 */ /* 0x000e220000000c00 */
[C---:B------:R-:W-:Y:S02]  /*7a00*/  FFMA R115, R25.reuse, R115, R98 ;  /* 0x0000007319737223 */ /* 0x040fe40000000062 */
[----:B------:R-:W-:Y:S01]  /*7a10*/  FFMA R94, R25, R111, R94 ;  /* 0x0000006f195e7223 */ /* 0x000fe2000000005e */
[----:B------:R-:W1:Y:S04]  /*7a20*/  LDS R8, [R3+UR4+-0x25c] ;  /* 0xfffda40403087984 */ /* 0x000e680008000800 */
[----:B------:R-:W-:Y:S01]  /*7a30*/  LDS.128 R108, [R2+-0x2380] ;  /* 0xffdc8000026c7984 */ /* 0x000fe20000000c00 */
[----:B0-----:R-:W-:-:S04]  /*7a40*/  FFMA R17, R21, R12, R106 ;  /* 0x0000000c15117223 */ /* 0x001fc8000000006a */
[----:B------:R-:W-:Y:S01]  /*7a50*/  FFMA R17, R4, R73, R17 ;  /* 0x0000004904117223 */ /* 0x000fe20000000011 */
[----:B-1----:R-:W-:-:S03]  /*7a60*/  FFMA R9, R8, R9, R94 ;  /* 0x0000000908097223 */ /* 0x002fc6000000005e */
[----:B------:R-:W-:Y:S02]  /*7a70*/  FFMA R90, R23, R90, R17 ;  /* 0x0000005a175a7223 */ /* 0x000fe40000000011 */
[----:B------:R-:W0:Y:S02]  /*7a80*/  LDS.128 R16, [R2+0x1210] ;  /* 0x0012100002107984 */ /* 0x000e240000000c00 */
[----:B------:R-:W-:Y:S02]  /*7a90*/  FFMA R90, R25, R107, R90 ;  /* 0x0000006b195a7223 */ /* 0x000fe4000000005a */
[----:B------:R-:W-:Y:S02]  /*7aa0*/  LDS.128 R104, [R2+-0x1180] ;  /* 0xffee800002687984 */ /* 0x000fe40000000c00 */
[C---:B------:R-:W-:Y:S01]  /*7ab0*/  FFMA R13, R8.reuse, R13, R90 ;  /* 0x0000000d080d7223 */ /* 0x040fe2000000005a */
[----:B0-----:R-:W-:Y:S01]  /*7ac0*/  FFMA R21, R21, R16, R102 ;  /* 0x0000001015157223 */ /* 0x001fe20000000066 */
[----:B------:R-:W-:-:S02]  /*7ad0*/  FFMA R16, R8, R5, R115 ;  /* 0x0000000508107223 */ /* 0x000fc40000000073 */
[----:B------:R-:W-:Y:S01]  /*7ae0*/  LDS R5, [R3+UR4+0x170] ;  /* 0x0001700403057984 */ /* 0x000fe20008000800 */
[----:B------:R-:W-:-:S03]  /*7af0*/  FFMA R12, R4, R69, R21 ;  /* 0x00000045040c7223 */ /* 0x000fc60000000015 */
[----:B------:R-:W0:Y:S01]  /*7b00*/  LDS R21, [R3+UR4+-0x118] ;  /* 0xfffee80403157984 */ /* 0x000e220008000800 */
[----:B------:R-:W-:-:S03]  /*7b10*/  FFMA R12, R23, R86, R12 ;  /* 0x00000056170c7223 */ /* 0x000fc6000000000c */
[----:B------:R-:W1:Y:S01]  /*7b20*/  LDS R4, [R3+UR4+0x2c] ;  /* 0x00002c0403047984 */ /* 0x000e620008000800 */
[----:B------:R-:W-:-:S03]  /*7b30*/  FFMA R12, R25, R103, R12 ;  /* 0x00000067190c7223 */ /* 0x000fc6000000000c */
[----:B------:R-:W2:Y:S01]  /*7b40*/  LDS.128 R100, [R2+0x80] ;  /* 0x0000800002647984 */ /* 0x000ea20000000c00 */
[----:B------:R-:W-:-:S03]  /*7b50*/  FFMA R17, R8, R17, R12 ;  /* 0x0000001108117223 */ /* 0x000fc6000000000c */
[----:B------:R-:W-:Y:S01]  /*7b60*/  LDS R12, [R3+UR4+-0x23c] ;  /* 0xfffdc404030c7984 */ /* 0x000fe20008000800 */
[C---:B0-----:R-:W-:Y:S01]  /*7b70*/  FFMA R23, R21.reuse, R82, R16 ;  /* 0x0000005215177223 */ /* 0x041fe20000000010 */
[C---:B------:R-:W-:Y:S01]  /*7b80*/  FFMA R78, R21.reuse, R78, R9 ;  /* 0x0000004e154e7223 */ /* 0x040fe20000000009 */
[C---:B------:R-:W-:Y:S01]  /*7b90*/  FFMA R74, R21.reuse, R74, R13 ;  /* 0x0000004a154a7223 */ /* 0x040fe2000000000d */
[----:B------:R-:W0:Y:S01]  /*7ba0*/  LDS R9, [R3+UR4+-0x240] ;  /* 0xfffdc00403097984 */ /* 0x000e220008000800 */
[C---:B-1----:R-:W-:Y:S01]  /*7bb0*/  FFMA R8, R4.reuse, R99, R23 ;  /* 0x0000006304087223 */ /* 0x042fe20000000017 */
[----:B------:R-:W-:Y:S01]  /*7bc0*/  FFMA R70, R21, R70, R17 ;  /* 0x0000004615467223 */ /* 0x000fe20000000011 */
[C---:B------:R-:W-:Y:S01]  /*7bd0*/  FFMA R95, R4.reuse, R95, R78 ;  /* 0x0000005f045f7223 */ /* 0x040fe2000000004e */
[----:B------:R1:W3:Y:S01]  /*7be0*/  LDS.128 R96, [R2+0x1280] ;  /* 0x0012800002607984 */ /* 0x0002e20000000c00 */
[C---:B------:R-:W-:Y:S01]  /*7bf0*/  FFMA R91, R4.reuse, R91, R74 ;  /* 0x0000005b045b7223 */ /* 0x040fe2000000004a */
[----:B------:R-:W-:Y:S01]  /*7c00*/  FFMA R87, R4, R87, R70 ;  /* 0x0000005704577223 */ /* 0x000fe20000000046 */
[C---:B------:R-:W-:Y:S01]  /*7c10*/  FFMA R108, R5.reuse, R108, R8 ;  /* 0x0000006c056c7223 */ /* 0x040fe20000000008 */
[----:B------:R-:W4:Y:S01]  /*7c20*/  LDS R4, [R3+UR4+-0xfc] ;  /* 0xffff040403047984 */ /* 0x000f220008000800 */
[C---:B------:R-:W-:Y:S01]  /*7c30*/  FFMA R95, R5.reuse, R104, R95 ;  /* 0x00000068055f7223 */ /* 0x040fe2000000005f */
[----:B--2---:R-:W-:-:S02]  /*7c40*/  FFMA R91, R5, R100, R91 ;  /* 0x00000064055b7223 */ /* 0x004fc4000000005b */
[----:B------:R-:W2:Y:S01]  /*7c50*/  LDS R13, [R3+UR4+0x48] ;  /* 0x00004804030d7984 */ /* 0x000ea20008000800 */
[----:B-1----:R-:W-:-:S03]  /*7c60*/  IADD3 R2, PT, PT, R2, 0x90, RZ ;  /* 0x0000009002027810 */ /* 0x002fc60007ffe0ff */
[----:B------:R-:W1:Y:S04]  /*7c70*/  LDS R8, [R3+UR4+0x18c] ;  /* 0x00018c0403087984 */ /* 0x000e680008000800 */
[----:B------:R-:W-:Y:S04]  /*7c80*/  LDS R17, [R3+UR4+0x190] ;  /* 0x0001900403117984 */ /* 0x000fe80008000800 */
[----:B------:R-:W-:Y:S01]  /*7c90*/  LDS R21, [R3+UR4+-0x238] ;  /* 0xfffdc80403157984 */ /* 0x000fe20008000800 */
[C---:B0-----:R-:W-:Y:S01]  /*7ca0*/  FFMA R23, R9.reuse, R6, R108 ;  /* 0x0000000609177223 */ /* 0x041fe2000000006c */
[----:B------:R-:W-:-:S02]  /*7cb0*/  FFMA R16, R9, R10, R95 ;  /* 0x0000000a09107223 */ /* 0x000fc4000000005f */
[----:B------:R-:W-:Y:S01]  /*7cc0*/  LDS R6, [R3+UR4+0x4c] ;  /* 0x00004c0403067984 */ /* 0x000fe20008000800 */
[----:B------:R-:W-:Y:S01]  /*7cd0*/  FFMA R22, R9, R14, R91 ;  /* 0x0000000e09167223 */ /* 0x000fe2000000005b */
[----:B---3--:R-:W-:Y:S02]  /*7ce0*/  FFMA R87, R5, R96, R87 ;  /* 0x0000006005577223 */ /* 0x008fe40000000057 */
[----:B------:R-:W0:Y:S02]  /*7cf0*/  LDS R5, [R3+UR4+-0xf8] ;  /* 0xffff080403057984 */ /* 0x000e240008000800 */
[----:B------:R-:W-:Y:S01]  /*7d00*/  FFMA R18, R9, R18, R87 ;  /* 0x0000001209127223 */ /* 0x000fe20000000057 */
[C---:B----4-:R-:W-:Y:S01]  /*7d10*/  FFMA R26, R4.reuse, R83, R23 ;  /* 0x00000053041a7223 */ /* 0x050fe20000000017 */
[----:B------:R-:W3:Y:S01]  /*7d20*/  LDS R10, [R3+UR4+-0xf4] ;  /* 0xffff0c04030a7984 */ /* 0x000ee20008000800 */
[C---:B------:R-:W-:Y:S01]  /*7d30*/  FFMA R79, R4.reuse, R79, R16 ;  /* 0x0000004f044f7223 */ /* 0x040fe20000000010 */
[C---:B------:R-:W-:Y:S01]  /*7d40*/  FFMA R75, R4.reuse, R75, R22 ;  /* 0x0000004b044b7223 */ /* 0x040fe20000000016 */
[----:B------:R-:W-:Y:S01]  /*7d50*/  FFMA R71, R4, R71, R18 ;  /* 0x0000004704477223 */ /* 0x000fe20000000012 */
[----:B------:R-:W4:Y:S01]  /*7d60*/  LDS R9, [R3+UR4+0x50] ;  /* 0x0000500403097984 */ /* 0x000f220008000800 */
[C---:B--2---:R-:W-:Y:S01]  /*7d70*/  FFMA R23, R13.reuse, R36, R26 ;  /* 0x000000240d177223 */ /* 0x044fe2000000001a */
[C---:B------:R-:W-:Y:S01]  /*7d80*/  FFMA R40, R13.reuse, R40, R79 ;  /* 0x000000280d287223 */ /* 0x040fe2000000004f */
[C---:B------:R-:W-:Y:S01]  /*7d90*/  FFMA R64, R13.reuse, R64, R75 ;  /* 0x000000400d407223 */ /* 0x040fe2000000004b */
[----:B------:R-:W2:Y:S01]  /*7da0*/  LDS R14, [R3+UR4+0x194] ;  /* 0x00019404030e7984 */ /* 0x000ea20008000800 */
[----:B------:R-:W-:Y:S01]  /*7db0*/  FFMA R60, R13, R60, R71 ;  /* 0x0000003c0d3c7223 */ /* 0x000fe20000000047 */
[C---:B-1----:R-:W-:Y:S01]  /*7dc0*/  FFMA R23, R8.reuse, R109, R23 ;  /* 0x0000006d08177223 */ /* 0x042fe20000000017 */
[C---:B------:R-:W-:Y:S01]  /*7dd0*/  FFMA R40, R8.reuse, R105, R40 ;  /* 0x0000006908287223 */ /* 0x040fe20000000028 */
[C---:B------:R-:W-:Y:S01]  /*7de0*/  FFMA R64, R8.reuse, R101, R64 ;  /* 0x0000006508407223 */ /* 0x040fe20000000040 */
[----:B------:R-:W-:Y:S01]  /*7df0*/  FFMA R60, R8, R97, R60 ;  /* 0x00000061083c7223 */ /* 0x000fe2000000003c */
[C---:B------:R-:W-:Y:S01]  /*7e00*/  FFMA R4, R12.reuse, R7, R23 ;  /* 0x000000070c047223 */ /* 0x040fe20000000017 */
[C---:B------:R-:W-:Y:S01]  /*7e10*/  FFMA R11, R12.reuse, R11, R40 ;  /* 0x0000000b0c0b7223 */ /* 0x040fe20000000028 */
[C---:B------:R-:W-:Y:S01]  /*7e20*/  FFMA R15, R12.reuse, R15, R64 ;  /* 0x0000000f0c0f7223 */ /* 0x040fe20000000040 */
[----:B------:R-:W-:Y:S01]  /*7e30*/  FFMA R19, R12, R19, R60 ;  /* 0x000000130c137223 */ /* 0x000fe2000000003c */
[----:B------:R-:W-:-:S04]  /*7e40*/  UIADD3 UR4, UPT, UPT, UR4, 0x510, URZ ;  /* 0x0000051004047890 */ /* 0x000fc8000fffe0ff */
[----:B------:R-:W-:Y:S01]  /*7e50*/  UISETP.NE.AND UP0, UPT, UR4, 0x5388, UPT ;  /* 0x000053880400788c */ /* 0x000fe2000bf05270 */
[C---:B0-----:R-:W-:Y:S01]  /*7e60*/  FFMA R7, R5.reuse, R56, R4 ;  /* 0x0000003805077223 */ /* 0x041fe20000000004 */
[C---:B------:R-:W-:Y:S01]  /*7e70*/  FFMA R52, R5.reuse, R52, R11 ;  /* 0x0000003405347223 */ /* 0x040fe2000000000b */
[C---:B------:R-:W-:Y:S01]  /*7e80*/  FFMA R48, R5.reuse, R48, R15 ;  /* 0x0000003005307223 */ /* 0x040fe2000000000f */
[----:B------:R-:W-:Y:S01]  /*7e90*/  FFMA R44, R5, R44, R19 ;  /* 0x0000002c052c7223 */ /* 0x000fe20000000013 */
[C---:B------:R-:W-:Y:S01]  /*7ea0*/  FFMA R4, R6.reuse, R37, R7 ;  /* 0x0000002506047223 */ /* 0x040fe20000000007 */
        /* <DEDUP_REMOVED lines=11> */
[C---:B---3--:R-:W-:Y:S01]  /*7f60*/  FFMA R4, R10.reuse, R57, R5 ;  /* 0x000000390a047223 */ /* 0x048fe20000000005 */
[C---:B------:R-:W-:Y:S01]  /*7f70*/  FFMA R53, R10.reuse, R53, R28 ;  /* 0x000000350a357223 */ /* 0x040fe2000000001c */
[C---:B------:R-:W-:Y:S01]  /*7f80*/  FFMA R49, R10.reuse, R49, R24 ;  /* 0x000000310a317223 */ /* 0x040fe20000000018 */
[----:B------:R-:W-:Y:S01]  /*7f90*/  FFMA R45, R10, R45, R20 ;  /* 0x0000002d0a2d7223 */ /* 0x000fe20000000014 */
[C---:B----4-:R-:W-:Y:S01]  /*7fa0*/  FFMA R5, R9.reuse, R38, R4 ;  /* 0x0000002609057223 */ /* 0x050fe20000000004 */
[C---:B------:R-:W-:Y:S01]  /*7fb0*/  FFMA R42, R9.reuse, R42, R53 ;  /* 0x0000002a092a7223 */ /* 0x040fe20000000035 */
[C---:B------:R-:W-:Y:S01]  /*7fc0*/  FFMA R66, R9.reuse, R66, R49 ;  /* 0x0000004209427223 */ /* 0x040fe20000000031 */
[----:B------:R-:W-:Y:S01]  /*7fd0*/  FFMA R62, R9, R62, R45 ;  /* 0x0000003e093e7223 */ /* 0x000fe2000000002d */
[C---:B--2---:R-:W-:Y:S01]  /*7fe0*/  FFMA R111, R14.reuse, R111, R5 ;  /* 0x0000006f0e6f7223 */ /* 0x044fe20000000005 */
[C---:B------:R-:W-:Y:S01]  /*7ff0*/  FFMA R107, R14.reuse, R107, R42 ;  /* 0x0000006b0e6b7223 */ /* 0x040fe2000000002a */
[C---:B------:R-:W-:Y:S01]  /*8000*/  FFMA R103, R14.reuse, R103, R66 ;  /* 0x000000670e677223 */ /* 0x040fe20000000042 */
[----:B------:R-:W-:Y:S01]  /*8010*/  FFMA R99, R14, R99, R62 ;  /* 0x000000630e637223 */ /* 0x000fe2000000003e */
[----:B------:R-:W-:Y:S06]  /*8020*/  BRA.U UP0, `(.L_x_147) ;  /* 0xfffffff100907547 */ /* 0x000fec000b83ffff */
[----:B------:R-:W0:Y:S01]  /*8030*/  S2R R5, SR_TID.X ;  /* 0x0000000000057919 */ /* 0x000e220000002100 */
[----:B------:R-:W1:Y:S01]  /*8040*/  LDC.64 R2, c[0x0][0x390] ;  /* 0x0000e400ff027b82 */ /* 0x000e620000000a00 */
[----:B------:R-:W0:Y:S01]  /*8050*/  S2R R4, SR_TID.Z ;  /* 0x0000000000047919 */ /* 0x000e220000002300 */
[----:B------:R-:W2:Y:S01]  /*8060*/  S2R R6, SR_TID.Y ;  /* 0x0000000000067919 */ /* 0x000ea20000002200 */
[----:B0-----:R-:W-:-:S04]  /*8070*/  IMAD R5, R4, 0x31, R5 ;  /* 0x0000003104057824 */ /* 0x001fc800078e0205 */
[----:B------:R-:W-:-:S04]  /*8080*/  IMAD R5, R0, 0x188, R5 ;  /* 0x0000018800057824 */ /* 0x000fc800078e0205 */
[----:B--2---:R-:W-:-:S04]  /*8090*/  IMAD R5, R6, 0x7, R5 ;  /* 0x0000000706057824 */ /* 0x004fc800078e0205 */
[----:B-1----:R-:W-:-:S05]  /*80a0*/  IMAD.WIDE.U32 R2, R5, 0x4, R2 ;  /* 0x0000000405027825 */ /* 0x002fca00078e0002 */
[----:B------:R-:W-:Y:S04]  /*80b0*/  STG.E desc[UR6][R2.64], R111 ;  /* 0x0000006f02007986 */ /* 0x000fe8000c101906 */
[----:B------:R-:W-:Y:S04]  /*80c0*/  STG.E desc[UR6][R2.64+0x188], R107 ;  /* 0x0001886b02007986 */ /* 0x000fe8000c101906 */
[----:B------:R-:W-:Y:S04]  /*80d0*/  STG.E desc[UR6][R2.64+0x310], R103 ;  /* 0x0003106702007986 */ /* 0x000fe8000c101906 */
[----:B------:R-:W-:Y:S01]  /*80e0*/  STG.E desc[UR6][R2.64+0x498], R99 ;  /* 0x0004986302007986 */ /* 0x000fe2000c101906 */
[----:B------:R-:W-:Y:S05]  /*80f0*/  EXIT ;  /* 0x000000000000794d */ /* 0x000fea0003800000 */
.L_x_148:
        /* <DEDUP_REMOVED lines=16> */
.L_x_150:


//--------------------- .nv.shared._Z6conv2dPfPKfS_ --------------------------
	.section	.nv.shared._Z6conv2dPfPKfS_,"aw",@nobits
	.sectionflags	@""
	.align	16
	.zero		1024


//--------------------- .nv.shared.reserved.0     --------------------------
	.section	.nv.shared.reserved.0,"aw",@nobits
	.weak		__nv_reservedSMEM_offset_0_alias
	.size		__nv_reservedSMEM_offset_0_alias, 0, 64
	.other		__nv_reservedSMEM_offset_0_alias,@"STO_CUDA_RESERVED_SHARED STV_DEFAULT"
__nv_reservedSMEM_offset_0_alias:
	.zero		0
	.zero		64


//--------------------- .nv.shared.default_function_kernel0 --------------------------
	.section	.nv.shared.default_function_kernel0,"aw",@nobits
	.sectionflags	@""
	.align	16
.nv.shared.default_function_kernel0:
	.zero		40192


//--------------------- .nv.constant0._Z6conv2dPfPKfS_ --------------------------
	.section	.nv.constant0._Z6conv2dPfPKfS_,"a",@progbits
	.sectionflags	@""
	.align	4
.nv.constant0._Z6conv2dPfPKfS_:
	.zero		920


//--------------------- .nv.constant0.default_function_kernel0 --------------------------
	.section	.nv.constant0.default_function_kernel0,"a",@progbits
	.sectionflags	@""
	.align	4
.nv.constant0.default_function_kernel0:
	.zero		920


//--------------------- SYMBOLS --------------------------

	.type		.nv.reservedSmem.offset0,@object
	.size		.nv.reservedSmem.offset0,0x4
	.type		.nv.reservedSmem.cap,@object
	.size		.nv.reservedSmem.cap,0x4
